//
// Generated by NVIDIA NVVM Compiler
//
// Compiler Build ID: CL-36424714
// Cuda compilation tools, release 13.0, V13.0.88
// Based on NVVM 20.0.0
//

.version 9.0
.target sm_100
.address_size 64

	// .globl	_Z20VectorAdditionKernelPfS_S_ffi
.extern .shared .align 16 .b8 temp[];

.visible .entry _Z20VectorAdditionKernelPfS_S_ffi(
	.param .u64 .ptr .align 1 _Z20VectorAdditionKernelPfS_S_ffi_param_0,
	.param .u64 .ptr .align 1 _Z20VectorAdditionKernelPfS_S_ffi_param_1,
	.param .u64 .ptr .align 1 _Z20VectorAdditionKernelPfS_S_ffi_param_2,
	.param .f32 _Z20VectorAdditionKernelPfS_S_ffi_param_3,
	.param .f32 _Z20VectorAdditionKernelPfS_S_ffi_param_4,
	.param .u32 _Z20VectorAdditionKernelPfS_S_ffi_param_5
)
{
	.reg .pred 	%p<2>;
	.reg .b32 	%r<6>;
	.reg .b32 	%f<7>;
	.reg .b64 	%rd<11>;

	ld.param.u64 	%rd1, [_Z20VectorAdditionKernelPfS_S_ffi_param_0];
	ld.param.u64 	%rd2, [_Z20VectorAdditionKernelPfS_S_ffi_param_1];
	ld.param.u64 	%rd3, [_Z20VectorAdditionKernelPfS_S_ffi_param_2];
	ld.param.f32 	%f1, [_Z20VectorAdditionKernelPfS_S_ffi_param_3];
	ld.param.f32 	%f2, [_Z20VectorAdditionKernelPfS_S_ffi_param_4];
	ld.param.u32 	%r2, [_Z20VectorAdditionKernelPfS_S_ffi_param_5];
	mov.u32 	%r3, %ntid.x;
	mov.u32 	%r4, %ctaid.x;
	mov.u32 	%r5, %tid.x;
	mad.lo.s32 	%r1, %r3, %r4, %r5;
	setp.ge.s32 	%p1, %r1, %r2;
	@%p1 bra 	$L__BB0_2;
	cvta.to.global.u64 	%rd4, %rd1;
	cvta.to.global.u64 	%rd5, %rd2;
	cvta.to.global.u64 	%rd6, %rd3;
	mul.wide.s32 	%rd7, %r1, 4;
	add.s64 	%rd8, %rd4, %rd7;
	ld.global.f32 	%f3, [%rd8];
	add.s64 	%rd9, %rd5, %rd7;
	ld.global.f32 	%f4, [%rd9];
	mul.f32 	%f5, %f2, %f4;
	fma.rn.f32 	%f6, %f1, %f3, %f5;
	add.s64 	%rd10, %rd6, %rd7;
	st.global.f32 	[%rd10], %f6;
$L__BB0_2:
	ret;

}
	// .globl	_Z20VectorHadamardKernelPfS_S_ffi
.visible .entry _Z20VectorHadamardKernelPfS_S_ffi(
	.param .u64 .ptr .align 1 _Z20VectorHadamardKernelPfS_S_ffi_param_0,
	.param .u64 .ptr .align 1 _Z20VectorHadamardKernelPfS_S_ffi_param_1,
	.param .u64 .ptr .align 1 _Z20VectorHadamardKernelPfS_S_ffi_param_2,
	.param .f32 _Z20VectorHadamardKernelPfS_S_ffi_param_3,
	.param .f32 _Z20VectorHadamardKernelPfS_S_ffi_param_4,
	.param .u32 _Z20VectorHadamardKernelPfS_S_ffi_param_5
)
{
	.reg .pred 	%p<2>;
	.reg .b32 	%r<6>;
	.reg .b32 	%f<8>;
	.reg .b64 	%rd<11>;

	ld.param.u64 	%rd1, [_Z20VectorHadamardKernelPfS_S_ffi_param_0];
	ld.param.u64 	%rd2, [_Z20VectorHadamardKernelPfS_S_ffi_param_1];
	ld.param.u64 	%rd3, [_Z20VectorHadamardKernelPfS_S_ffi_param_2];
	ld.param.f32 	%f1, [_Z20VectorHadamardKernelPfS_S_ffi_param_3];
	ld.param.f32 	%f2, [_Z20VectorHadamardKernelPfS_S_ffi_param_4];
	ld.param.u32 	%r2, [_Z20VectorHadamardKernelPfS_S_ffi_param_5];
	mov.u32 	%r3, %ntid.x;
	mov.u32 	%r4, %ctaid.x;
	mov.u32 	%r5, %tid.x;
	mad.lo.s32 	%r1, %r3, %r4, %r5;
	setp.ge.s32 	%p1, %r1, %r2;
	@%p1 bra 	$L__BB1_2;
	cvta.to.global.u64 	%rd4, %rd1;
	cvta.to.global.u64 	%rd5, %rd2;
	cvta.to.global.u64 	%rd6, %rd3;
	mul.wide.s32 	%rd7, %r1, 4;
	add.s64 	%rd8, %rd4, %rd7;
	ld.global.f32 	%f3, [%rd8];
	mul.f32 	%f4, %f1, %f3;
	mul.f32 	%f5, %f2, %f4;
	add.s64 	%rd9, %rd5, %rd7;
	ld.global.f32 	%f6, [%rd9];
	mul.f32 	%f7, %f6, %f5;
	add.s64 	%rd10, %rd6, %rd7;
	st.global.f32 	[%rd10], %f7;
$L__BB1_2:
	ret;

}
	// .globl	_Z16VectorDotProductPfS_S_ffi
.visible .entry _Z16VectorDotProductPfS_S_ffi(
	.param .u64 .ptr .align 1 _Z16VectorDotProductPfS_S_ffi_param_0,
	.param .u64 .ptr .align 1 _Z16VectorDotProductPfS_S_ffi_param_1,
	.param .u64 .ptr .align 1 _Z16VectorDotProductPfS_S_ffi_param_2,
	.param .f32 _Z16VectorDotProductPfS_S_ffi_param_3,
	.param .f32 _Z16VectorDotProductPfS_S_ffi_param_4,
	.param .u32 _Z16VectorDotProductPfS_S_ffi_param_5
)
{
	.reg .pred 	%p<12>;
	.reg .b32 	%r<47>;
	.reg .b32 	%f<90>;
	.reg .b64 	%rd<10>;

	ld.param.u64 	%rd1, [_Z16VectorDotProductPfS_S_ffi_param_0];
	ld.param.u64 	%rd2, [_Z16VectorDotProductPfS_S_ffi_param_1];
	ld.param.u64 	%rd3, [_Z16VectorDotProductPfS_S_ffi_param_2];
	ld.param.f32 	%f14, [_Z16VectorDotProductPfS_S_ffi_param_3];
	ld.param.f32 	%f15, [_Z16VectorDotProductPfS_S_ffi_param_4];
	ld.param.u32 	%r23, [_Z16VectorDotProductPfS_S_ffi_param_5];
	mov.u32 	%r24, %ntid.x;
	mov.u32 	%r25, %ctaid.x;
	mov.u32 	%r1, %tid.x;
	mad.lo.s32 	%r2, %r24, %r25, %r1;
	setp.ge.s32 	%p1, %r2, %r23;
	@%p1 bra 	$L__BB2_2;
	cvta.to.global.u64 	%rd4, %rd1;
	cvta.to.global.u64 	%rd5, %rd2;
	mul.wide.s32 	%rd6, %r2, 4;
	add.s64 	%rd7, %rd4, %rd6;
	ld.global.f32 	%f16, [%rd7];
	mul.f32 	%f17, %f14, %f16;
	mul.f32 	%f18, %f15, %f17;
	add.s64 	%rd8, %rd5, %rd6;
	ld.global.f32 	%f19, [%rd8];
	mul.f32 	%f20, %f19, %f18;
	shl.b32 	%r26, %r2, 2;
	mov.u32 	%r27, temp;
	add.s32 	%r28, %r27, %r26;
	st.shared.f32 	[%r28], %f20;
$L__BB2_2:
	bar.sync 	0;
	setp.ne.s32 	%p2, %r1, 0;
	@%p2 bra 	$L__BB2_17;
	setp.lt.s32 	%p3, %r23, 1;
	mov.f32 	%f89, 0f00000000;
	@%p3 bra 	$L__BB2_16;
	and.b32  	%r3, %r23, 15;
	setp.lt.u32 	%p4, %r23, 16;
	mov.f32 	%f89, 0f00000000;
	mov.b32 	%r43, 0;
	@%p4 bra 	$L__BB2_7;
	and.b32  	%r43, %r23, 2147483632;
	mov.u32 	%r31, temp;
	add.s32 	%r40, %r31, 32;
	neg.s32 	%r41, %r43;
	mov.f32 	%f89, 0f00000000;
$L__BB2_6:
	.pragma "nounroll";
	ld.shared.v4.f32 	{%f25, %f26, %f27, %f28}, [%r40+-32];
	add.f32 	%f29, %f89, %f25;
	add.f32 	%f30, %f29, %f26;
	add.f32 	%f31, %f30, %f27;
	add.f32 	%f32, %f31, %f28;
	ld.shared.v4.f32 	{%f33, %f34, %f35, %f36}, [%r40+-16];
	add.f32 	%f37, %f32, %f33;
	add.f32 	%f38, %f37, %f34;
	add.f32 	%f39, %f38, %f35;
	add.f32 	%f40, %f39, %f36;
	ld.shared.v4.f32 	{%f41, %f42, %f43, %f44}, [%r40];
	add.f32 	%f45, %f40, %f41;
	add.f32 	%f46, %f45, %f42;
	add.f32 	%f47, %f46, %f43;
	add.f32 	%f48, %f47, %f44;
	ld.shared.v4.f32 	{%f49, %f50, %f51, %f52}, [%r40+16];
	add.f32 	%f53, %f48, %f49;
	add.f32 	%f54, %f53, %f50;
	add.f32 	%f55, %f54, %f51;
	add.f32 	%f89, %f55, %f52;
	add.s32 	%r41, %r41, 16;
	add.s32 	%r40, %r40, 64;
	setp.ne.s32 	%p5, %r41, 0;
	@%p5 bra 	$L__BB2_6;
$L__BB2_7:
	setp.eq.s32 	%p6, %r3, 0;
	@%p6 bra 	$L__BB2_16;
	and.b32  	%r11, %r23, 7;
	setp.lt.u32 	%p7, %r3, 8;
	@%p7 bra 	$L__BB2_10;
	shl.b32 	%r32, %r43, 2;
	mov.u32 	%r33, temp;
	add.s32 	%r34, %r33, %r32;
	ld.shared.f32 	%f57, [%r34];
	add.f32 	%f58, %f89, %f57;
	ld.shared.f32 	%f59, [%r34+4];
	add.f32 	%f60, %f58, %f59;
	ld.shared.f32 	%f61, [%r34+8];
	add.f32 	%f62, %f60, %f61;
	ld.shared.f32 	%f63, [%r34+12];
	add.f32 	%f64, %f62, %f63;
	ld.shared.f32 	%f65, [%r34+16];
	add.f32 	%f66, %f64, %f65;
	ld.shared.f32 	%f67, [%r34+20];
	add.f32 	%f68, %f66, %f67;
	ld.shared.f32 	%f69, [%r34+24];
	add.f32 	%f70, %f68, %f69;
	ld.shared.f32 	%f71, [%r34+28];
	add.f32 	%f89, %f70, %f71;
	add.s32 	%r43, %r43, 8;
$L__BB2_10:
	setp.eq.s32 	%p8, %r11, 0;
	@%p8 bra 	$L__BB2_16;
	and.b32  	%r14, %r23, 3;
	setp.lt.u32 	%p9, %r11, 4;
	@%p9 bra 	$L__BB2_13;
	shl.b32 	%r35, %r43, 2;
	mov.u32 	%r36, temp;
	add.s32 	%r37, %r36, %r35;
	ld.shared.f32 	%f73, [%r37];
	add.f32 	%f74, %f89, %f73;
	ld.shared.f32 	%f75, [%r37+4];
	add.f32 	%f76, %f74, %f75;
	ld.shared.f32 	%f77, [%r37+8];
	add.f32 	%f78, %f76, %f77;
	ld.shared.f32 	%f79, [%r37+12];
	add.f32 	%f89, %f78, %f79;
	add.s32 	%r43, %r43, 4;
$L__BB2_13:
	setp.eq.s32 	%p10, %r14, 0;
	@%p10 bra 	$L__BB2_16;
	shl.b32 	%r38, %r43, 2;
	mov.u32 	%r39, temp;
	add.s32 	%r46, %r39, %r38;
	neg.s32 	%r45, %r14;
$L__BB2_15:
	.pragma "nounroll";
	ld.shared.f32 	%f80, [%r46];
	add.f32 	%f89, %f89, %f80;
	add.s32 	%r46, %r46, 4;
	add.s32 	%r45, %r45, 1;
	setp.ne.s32 	%p11, %r45, 0;
	@%p11 bra 	$L__BB2_15;
$L__BB2_16:
	cvta.to.global.u64 	%rd9, %rd3;
	st.global.f32 	[%rd9], %f89;
$L__BB2_17:
	ret;

}
	// .globl	_Z13VectorSigmoidPfS_i
.visible .entry _Z13VectorSigmoidPfS_i(
	.param .u64 .ptr .align 1 _Z13VectorSigmoidPfS_i_param_0,
	.param .u64 .ptr .align 1 _Z13VectorSigmoidPfS_i_param_1,
	.param .u32 _Z13VectorSigmoidPfS_i_param_2
)
{
	.reg .pred 	%p<2>;
	.reg .b32 	%r<8>;
	.reg .b32 	%f<15>;
	.reg .b64 	%rd<8>;

	ld.param.u64 	%rd1, [_Z13VectorSigmoidPfS_i_param_0];
	ld.param.u64 	%rd2, [_Z13VectorSigmoidPfS_i_param_1];
	ld.param.u32 	%r2, [_Z13VectorSigmoidPfS_i_param_2];
	mov.u32 	%r3, %ntid.x;
	mov.u32 	%r4, %ctaid.x;
	mov.u32 	%r5, %tid.x;
	mad.lo.s32 	%r1, %r3, %r4, %r5;
	setp.ge.s32 	%p1, %r1, %r2;
	@%p1 bra 	$L__BB3_2;
	cvta.to.global.u64 	%rd3, %rd1;
	cvta.to.global.u64 	%rd4, %rd2;
	mul.wide.s32 	%rd5, %r1, 4;
	add.s64 	%rd6, %rd3, %rd5;
	ld.global.f32 	%f1, [%rd6];
	fma.rn.f32 	%f2, %f1, 0fBBBB989D, 0f3F000000;
	cvt.sat.f32.f32 	%f3, %f2;
	mov.f32 	%f4, 0f4B400001;
	mov.f32 	%f5, 0f437C0000;
	fma.rm.f32 	%f6, %f3, %f5, %f4;
	add.f32 	%f7, %f6, 0fCB40007F;
	neg.f32 	%f8, %f7;
	fma.rn.f32 	%f9, %f1, 0fBFB8AA3B, %f8;
	fma.rn.f32 	%f10, %f1, 0fB2A57060, %f9;
	mov.b32 	%r6, %f6;
	shl.b32 	%r7, %r6, 23;
	mov.b32 	%f11, %r7;
	ex2.approx.ftz.f32 	%f12, %f10;
	fma.rn.f32 	%f13, %f12, %f11, 0f3F800000;
	rcp.rn.f32 	%f14, %f13;
	add.s64 	%rd7, %rd4, %rd5;
	st.global.f32 	[%rd7], %f14;
$L__BB3_2:
	ret;

}
	// .globl	_Z23VectorSigmoidDerivativePfS_i
.visible .entry _Z23VectorSigmoidDerivativePfS_i(
	.param .u64 .ptr .align 1 _Z23VectorSigmoidDerivativePfS_i_param_0,
	.param .u64 .ptr .align 1 _Z23VectorSigmoidDerivativePfS_i_param_1,
	.param .u32 _Z23VectorSigmoidDerivativePfS_i_param_2
)
{
	.reg .pred 	%p<2>;
	.reg .b32 	%r<8>;
	.reg .b32 	%f<18>;
	.reg .b64 	%rd<8>;

	ld.param.u64 	%rd1, [_Z23VectorSigmoidDerivativePfS_i_param_0];
	ld.param.u64 	%rd2, [_Z23VectorSigmoidDerivativePfS_i_param_1];
	ld.param.u32 	%r2, [_Z23VectorSigmoidDerivativePfS_i_param_2];
	mov.u32 	%r3, %ntid.x;
	mov.u32 	%r4, %ctaid.x;
	mov.u32 	%r5, %tid.x;
	mad.lo.s32 	%r1, %r3, %r4, %r5;
	setp.ge.s32 	%p1, %r1, %r2;
	@%p1 bra 	$L__BB4_2;
	cvta.to.global.u64 	%rd3, %rd1;
	cvta.to.global.u64 	%rd4, %rd2;
	mul.wide.s32 	%rd5, %r1, 4;
	add.s64 	%rd6, %rd3, %rd5;
	ld.global.f32 	%f1, [%rd6];
	fma.rn.f32 	%f2, %f1, 0fBBBB989D, 0f3F000000;
	cvt.sat.f32.f32 	%f3, %f2;
	mov.f32 	%f4, 0f4B400001;
	mov.f32 	%f5, 0f437C0000;
	fma.rm.f32 	%f6, %f3, %f5, %f4;
	add.f32 	%f7, %f6, 0fCB40007F;
	neg.f32 	%f8, %f7;
	fma.rn.f32 	%f9, %f1, 0fBFB8AA3B, %f8;
	fma.rn.f32 	%f10, %f1, 0fB2A57060, %f9;
	mov.b32 	%r6, %f6;
	shl.b32 	%r7, %r6, 23;
	mov.b32 	%f11, %r7;
	ex2.approx.ftz.f32 	%f12, %f10;
	fma.rn.f32 	%f13, %f12, %f11, 0f3F800000;
	rcp.rn.f32 	%f14, %f13;
	mov.f32 	%f15, 0f3F800000;
	sub.f32 	%f16, %f15, %f14;
	mul.f32 	%f17, %f14, %f16;
	add.s64 	%rd7, %rd4, %rd5;
	st.global.f32 	[%rd7], %f17;
$L__BB4_2:
	ret;

}
	// .globl	_Z15MatrixAddKernelPfS_S_ffii
.visible .entry _Z15MatrixAddKernelPfS_S_ffii(
	.param .u64 .ptr .align 1 _Z15MatrixAddKernelPfS_S_ffii_param_0,
	.param .u64 .ptr .align 1 _Z15MatrixAddKernelPfS_S_ffii_param_1,
	.param .u64 .ptr .align 1 _Z15MatrixAddKernelPfS_S_ffii_param_2,
	.param .f32 _Z15MatrixAddKernelPfS_S_ffii_param_3,
	.param .f32 _Z15MatrixAddKernelPfS_S_ffii_param_4,
	.param .u32 _Z15MatrixAddKernelPfS_S_ffii_param_5,
	.param .u32 _Z15MatrixAddKernelPfS_S_ffii_param_6
)
{
	.reg .pred 	%p<4>;
	.reg .b32 	%r<12>;
	.reg .b32 	%f<7>;
	.reg .b64 	%rd<11>;

	ld.param.u64 	%rd1, [_Z15MatrixAddKernelPfS_S_ffii_param_0];
	ld.param.u64 	%rd2, [_Z15MatrixAddKernelPfS_S_ffii_param_1];
	ld.param.u64 	%rd3, [_Z15MatrixAddKernelPfS_S_ffii_param_2];
	ld.param.f32 	%f1, [_Z15MatrixAddKernelPfS_S_ffii_param_3];
	ld.param.f32 	%f2, [_Z15MatrixAddKernelPfS_S_ffii_param_4];
	ld.param.u32 	%r2, [_Z15MatrixAddKernelPfS_S_ffii_param_5];
	ld.param.u32 	%r3, [_Z15MatrixAddKernelPfS_S_ffii_param_6];
	mov.u32 	%r4, %ctaid.x;
	mov.u32 	%r5, %ntid.x;
	mov.u32 	%r6, %tid.x;
	mad.lo.s32 	%r7, %r4, %r5, %r6;
	mov.u32 	%r8, %ctaid.y;
	mov.u32 	%r9, %ntid.y;
	mov.u32 	%r10, %tid.y;
	mad.lo.s32 	%r11, %r8, %r9, %r10;
	mad.lo.s32 	%r1, %r3, %r7, %r11;
	setp.ge.s32 	%p1, %r11, %r2;
	setp.ge.s32 	%p2, %r7, %r3;
	or.pred  	%p3, %p1, %p2;
	@%p3 bra 	$L__BB5_2;
	cvta.to.global.u64 	%rd4, %rd1;
	cvta.to.global.u64 	%rd5, %rd2;
	cvta.to.global.u64 	%rd6, %rd3;
	mul.wide.s32 	%rd7, %r1, 4;
	add.s64 	%rd8, %rd4, %rd7;
	ld.global.f32 	%f3, [%rd8];
	add.s64 	%rd9, %rd5, %rd7;
	ld.global.f32 	%f4, [%rd9];
	mul.f32 	%f5, %f2, %f4;
	fma.rn.f32 	%f6, %f1, %f3, %f5;
	add.s64 	%rd10, %rd6, %rd7;
	st.global.f32 	[%rd10], %f6;
$L__BB5_2:
	ret;

}
	// .globl	_Z20MatrixHadamardKernelPfS_S_ffii
.visible .entry _Z20MatrixHadamardKernelPfS_S_ffii(
	.param .u64 .ptr .align 1 _Z20MatrixHadamardKernelPfS_S_ffii_param_0,
	.param .u64 .ptr .align 1 _Z20MatrixHadamardKernelPfS_S_ffii_param_1,
	.param .u64 .ptr .align 1 _Z20MatrixHadamardKernelPfS_S_ffii_param_2,
	.param .f32 _Z20MatrixHadamardKernelPfS_S_ffii_param_3,
	.param .f32 _Z20MatrixHadamardKernelPfS_S_ffii_param_4,
	.param .u32 _Z20MatrixHadamardKernelPfS_S_ffii_param_5,
	.param .u32 _Z20MatrixHadamardKernelPfS_S_ffii_param_6
)
{
	.reg .pred 	%p<4>;
	.reg .b32 	%r<12>;
	.reg .b32 	%f<8>;
	.reg .b64 	%rd<11>;

	ld.param.u64 	%rd1, [_Z20MatrixHadamardKernelPfS_S_ffii_param_0];
	ld.param.u64 	%rd2, [_Z20MatrixHadamardKernelPfS_S_ffii_param_1];
	ld.param.u64 	%rd3, [_Z20MatrixHadamardKernelPfS_S_ffii_param_2];
	ld.param.f32 	%f1, [_Z20MatrixHadamardKernelPfS_S_ffii_param_3];
	ld.param.f32 	%f2, [_Z20MatrixHadamardKernelPfS_S_ffii_param_4];
	ld.param.u32 	%r2, [_Z20MatrixHadamardKernelPfS_S_ffii_param_5];
	ld.param.u32 	%r3, [_Z20MatrixHadamardKernelPfS_S_ffii_param_6];
	mov.u32 	%r4, %ctaid.x;
	mov.u32 	%r5, %ntid.x;
	mov.u32 	%r6, %tid.x;
	mad.lo.s32 	%r7, %r4, %r5, %r6;
	mov.u32 	%r8, %ctaid.y;
	mov.u32 	%r9, %ntid.y;
	mov.u32 	%r10, %tid.y;
	mad.lo.s32 	%r11, %r8, %r9, %r10;
	mad.lo.s32 	%r1, %r3, %r7, %r11;
	setp.ge.s32 	%p1, %r11, %r2;
	setp.ge.s32 	%p2, %r7, %r3;
	or.pred  	%p3, %p1, %p2;
	@%p3 bra 	$L__BB6_2;
	cvta.to.global.u64 	%rd4, %rd1;
	cvta.to.global.u64 	%rd5, %rd2;
	cvta.to.global.u64 	%rd6, %rd3;
	mul.wide.s32 	%rd7, %r1, 4;
	add.s64 	%rd8, %rd4, %rd7;
	ld.global.f32 	%f3, [%rd8];
	mul.f32 	%f4, %f1, %f3;
	mul.f32 	%f5, %f2, %f4;
	add.s64 	%rd9, %rd5, %rd7;
	ld.global.f32 	%f6, [%rd9];
	mul.f32 	%f7, %f6, %f5;
	add.s64 	%rd10, %rd6, %rd7;
	st.global.f32 	[%rd10], %f7;
$L__BB6_2:
	ret;

}
	// .globl	_Z13MatrixSigmoidPfS_ii
.visible .entry _Z13MatrixSigmoidPfS_ii(
	.param .u64 .ptr .align 1 _Z13MatrixSigmoidPfS_ii_param_0,
	.param .u64 .ptr .align 1 _Z13MatrixSigmoidPfS_ii_param_1,
	.param .u32 _Z13MatrixSigmoidPfS_ii_param_2,
	.param .u32 _Z13MatrixSigmoidPfS_ii_param_3
)
{
	.reg .pred 	%p<4>;
	.reg .b32 	%r<14>;
	.reg .b32 	%f<15>;
	.reg .b64 	%rd<8>;

	ld.param.u64 	%rd1, [_Z13MatrixSigmoidPfS_ii_param_0];
	ld.param.u64 	%rd2, [_Z13MatrixSigmoidPfS_ii_param_1];
	ld.param.u32 	%r2, [_Z13MatrixSigmoidPfS_ii_param_2];
	ld.param.u32 	%r3, [_Z13MatrixSigmoidPfS_ii_param_3];
	mov.u32 	%r4, %ctaid.x;
	mov.u32 	%r5, %ntid.x;
	mov.u32 	%r6, %tid.x;
	mad.lo.s32 	%r7, %r4, %r5, %r6;
	mov.u32 	%r8, %ctaid.y;
	mov.u32 	%r9, %ntid.y;
	mov.u32 	%r10, %tid.y;
	mad.lo.s32 	%r11, %r8, %r9, %r10;
	mad.lo.s32 	%r1, %r3, %r7, %r11;
	setp.ge.s32 	%p1, %r11, %r2;
	setp.ge.s32 	%p2, %r7, %r3;
	or.pred  	%p3, %p1, %p2;
	@%p3 bra 	$L__BB7_2;
	cvta.to.global.u64 	%rd3, %rd1;
	cvta.to.global.u64 	%rd4, %rd2;
	mul.wide.s32 	%rd5, %r1, 4;
	add.s64 	%rd6, %rd3, %rd5;
	ld.global.f32 	%f1, [%rd6];
	fma.rn.f32 	%f2, %f1, 0fBBBB989D, 0f3F000000;
	cvt.sat.f32.f32 	%f3, %f2;
	mov.f32 	%f4, 0f4B400001;
	mov.f32 	%f5, 0f437C0000;
	fma.rm.f32 	%f6, %f3, %f5, %f4;
	add.f32 	%f7, %f6, 0fCB40007F;
	neg.f32 	%f8, %f7;
	fma.rn.f32 	%f9, %f1, 0fBFB8AA3B, %f8;
	fma.rn.f32 	%f10, %f1, 0fB2A57060, %f9;
	mov.b32 	%r12, %f6;
	shl.b32 	%r13, %r12, 23;
	mov.b32 	%f11, %r13;
	ex2.approx.ftz.f32 	%f12, %f10;
	fma.rn.f32 	%f13, %f12, %f11, 0f3F800000;
	rcp.rn.f32 	%f14, %f13;
	add.s64 	%rd7, %rd4, %rd5;
	st.global.f32 	[%rd7], %f14;
$L__BB7_2:
	ret;

}
	// .globl	_Z23MatrixSigmoidDerivativePfS_ii
.visible .entry _Z23MatrixSigmoidDerivativePfS_ii(
	.param .u64 .ptr .align 1 _Z23MatrixSigmoidDerivativePfS_ii_param_0,
	.param .u64 .ptr .align 1 _Z23MatrixSigmoidDerivativePfS_ii_param_1,
	.param .u32 _Z23MatrixSigmoidDerivativePfS_ii_param_2,
	.param .u32 _Z23MatrixSigmoidDerivativePfS_ii_param_3
)
{
	.reg .pred 	%p<4>;
	.reg .b32 	%r<14>;
	.reg .b32 	%f<18>;
	.reg .b64 	%rd<8>;

	ld.param.u64 	%rd1, [_Z23MatrixSigmoidDerivativePfS_ii_param_0];
	ld.param.u64 	%rd2, [_Z23MatrixSigmoidDerivativePfS_ii_param_1];
	ld.param.u32 	%r2, [_Z23MatrixSigmoidDerivativePfS_ii_param_2];
	ld.param.u32 	%r3, [_Z23MatrixSigmoidDerivativePfS_ii_param_3];
	mov.u32 	%r4, %ctaid.x;
	mov.u32 	%r5, %ntid.x;
	mov.u32 	%r6, %tid.x;
	mad.lo.s32 	%r7, %r4, %r5, %r6;
	mov.u32 	%r8, %ctaid.y;
	mov.u32 	%r9, %ntid.y;
	mov.u32 	%r10, %tid.y;
	mad.lo.s32 	%r11, %r8, %r9, %r10;
	mad.lo.s32 	%r1, %r3, %r7, %r11;
	setp.ge.s32 	%p1, %r11, %r2;
	setp.ge.s32 	%p2, %r7, %r3;
	or.pred  	%p3, %p1, %p2;
	@%p3 bra 	$L__BB8_2;
	cvta.to.global.u64 	%rd3, %rd1;
	cvta.to.global.u64 	%rd4, %rd2;
	mul.wide.s32 	%rd5, %r1, 4;
	add.s64 	%rd6, %rd3, %rd5;
	ld.global.f32 	%f1, [%rd6];
	fma.rn.f32 	%f2, %f1, 0fBBBB989D, 0f3F000000;
	cvt.sat.f32.f32 	%f3, %f2;
	mov.f32 	%f4, 0f4B400001;
	mov.f32 	%f5, 0f437C0000;
	fma.rm.f32 	%f6, %f3, %f5, %f4;
	add.f32 	%f7, %f6, 0fCB40007F;
	neg.f32 	%f8, %f7;
	fma.rn.f32 	%f9, %f1, 0fBFB8AA3B, %f8;
	fma.rn.f32 	%f10, %f1, 0fB2A57060, %f9;
	mov.b32 	%r12, %f6;
	shl.b32 	%r13, %r12, 23;
	mov.b32 	%f11, %r13;
	ex2.approx.ftz.f32 	%f12, %f10;
	fma.rn.f32 	%f13, %f12, %f11, 0f3F800000;
	rcp.rn.f32 	%f14, %f13;
	mov.f32 	%f15, 0f3F800000;
	sub.f32 	%f16, %f15, %f14;
	mul.f32 	%f17, %f14, %f16;
	add.s64 	%rd7, %rd4, %rd5;
	st.global.f32 	[%rd7], %f17;
$L__BB8_2:
	ret;

}


// ===== COMPILED SASS (sm_100) =====

	.target	sm_100

	.elftype	@"ET_EXEC"


//--------------------- .note.nv.tkinfo           --------------------------
	.section	.note.nv.tkinfo,"",@"SHT_NOTE"
	.sectionflags	@"SHF_NOTE_NV_TKINFO"
	.tkinfo
        /*0018*/ 	.word	0x00000002
        /*0030*/ 	.string	""
        /*0030*/ 	.string	"ptxas"
        /*0030*/ 	.string	"Cuda compilation tools, release 13.0, V13.0.88"
        /*0030*/ 	.string	"Build cuda_13.0.r13.0/compiler.36424714_0"
        /*0030*/ 	.string	"-arch sm_100 -m 64 "



//--------------------- .note.nv.cuinfo           --------------------------
	.section	.note.nv.cuinfo,"",@"SHT_NOTE"
	.sectionflags	@"SHF_NOTE_NV_CUINFO"
        /*0018*/ 	.short	0x0002
        /*001a*/ 	.short	0x0064
        /*001c*/ 	.short	0x0082
	.zero		2


//--------------------- .nv.info                  --------------------------
	.section	.nv.info,"",@"SHT_CUDA_INFO"
	.align	4


	//----- nvinfo : EIATTR_REGCOUNT
	.align		4
        /*0000*/ 	.byte	0x04, 0x2f
        /*0002*/ 	.short	(.L_1 - .L_0)
	.align		4
.L_0:
        /*0004*/ 	.word	index@(_Z20VectorAdditionKernelPfS_S_ffi)
        /*0008*/ 	.word	0x0000000e


	//----- nvinfo : EIATTR_FRAME_SIZE
	.align		4
.L_1:
        /*000c*/ 	.byte	0x04, 0x11
        /*000e*/ 	.short	(.L_3 - .L_2)
	.align		4
.L_2:
        /*0010*/ 	.word	index@(_Z20VectorAdditionKernelPfS_S_ffi)
        /*0014*/ 	.word	0x00000000


	//----- nvinfo : EIATTR_REGCOUNT
	.align		4
.L_3:
        /*0018*/ 	.byte	0x04, 0x2f
        /*001a*/ 	.short	(.L_5 - .L_4)
	.align		4
.L_4:
        /*001c*/ 	.word	index@(_Z20VectorHadamardKernelPfS_S_ffi)
        /*0020*/ 	.word	0x0000000c


	//----- nvinfo : EIATTR_FRAME_SIZE
	.align		4
.L_5:
        /*0024*/ 	.byte	0x04, 0x11
        /*0026*/ 	.short	(.L_7 - .L_6)
	.align		4
.L_6:
        /*0028*/ 	.word	index@(_Z20VectorHadamardKernelPfS_S_ffi)
        /*002c*/ 	.word	0x00000000


	//----- nvinfo : EIATTR_REGCOUNT
	.align		4
.L_7:
        /*0030*/ 	.byte	0x04, 0x2f
        /*0032*/ 	.short	(.L_9 - .L_8)
	.align		4
.L_8:
        /*0034*/ 	.word	index@(_Z16VectorDotProductPfS_S_ffi)
        /*0038*/ 	.word	0x00000016


	//----- nvinfo : EIATTR_FRAME_SIZE
	.align		4
.L_9:
        /*003c*/ 	.byte	0x04, 0x11
        /*003e*/ 	.short	(.L_11 - .L_10)
	.align		4
.L_10:
        /*0040*/ 	.word	index@(_Z16VectorDotProductPfS_S_ffi)
        /*0044*/ 	.word	0x00000000


	//----- nvinfo : EIATTR_REGCOUNT
	.align		4
.L_11:
        /*0048*/ 	.byte	0x04, 0x2f
        /*004a*/ 	.short	(.L_13 - .L_12)
	.align		4
.L_12:
        /*004c*/ 	.word	index@(_Z13VectorSigmoidPfS_i)
        /*0050*/ 	.word	0x0000000e


	//----- nvinfo : EIATTR_FRAME_SIZE
	.align		4
.L_13:
        /*0054*/ 	.byte	0x04, 0x11
        /*0056*/ 	.short	(.L_15 - .L_14)
	.align		4
.L_14:
        /*0058*/ 	.word	index@($__internal_3_$__cuda_sm20_rcp_rn_f32_slowpath)
        /*005c*/ 	.word	0x00000000


	//----- nvinfo : EIATTR_FRAME_SIZE
	.align		4
.L_15:
        /*0060*/ 	.byte	0x04, 0x11
        /*0062*/ 	.short	(.L_17 - .L_16)
	.align		4
.L_16:
        /*0064*/ 	.word	index@(_Z13VectorSigmoidPfS_i)
        /*0068*/ 	.word	0x00000000


	//----- nvinfo : EIATTR_REGCOUNT
	.align		4
.L_17:
        /*006c*/ 	.byte	0x04, 0x2f
        /*006e*/ 	.short	(.L_19 - .L_18)
	.align		4
.L_18:
        /*0070*/ 	.word	index@(_Z23VectorSigmoidDerivativePfS_i)
        /*0074*/ 	.word	0x0000000e


	//----- nvinfo : EIATTR_FRAME_SIZE
	.align		4
.L_19:
        /*0078*/ 	.byte	0x04, 0x11
        /*007a*/ 	.short	(.L_21 - .L_20)
	.align		4
.L_20:
        /*007c*/ 	.word	index@($__internal_2_$__cuda_sm20_rcp_rn_f32_slowpath)
        /*0080*/ 	.word	0x00000000


	//----- nvinfo : EIATTR_FRAME_SIZE
	.align		4
.L_21:
        /*0084*/ 	.byte	0x04, 0x11
        /*0086*/ 	.short	(.L_23 - .L_22)
	.align		4
.L_22:
        /*0088*/ 	.word	index@(_Z23VectorSigmoidDerivativePfS_i)
        /*008c*/ 	.word	0x00000000


	//----- nvinfo : EIATTR_REGCOUNT
	.align		4
.L_23:
        /*0090*/ 	.byte	0x04, 0x2f
        /*0092*/ 	.short	(.L_25 - .L_24)
	.align		4
.L_24:
        /*0094*/ 	.word	index@(_Z15MatrixAddKernelPfS_S_ffii)
        /*0098*/ 	.word	0x0000000e


	//----- nvinfo : EIATTR_FRAME_SIZE
	.align		4
.L_25:
        /*009c*/ 	.byte	0x04, 0x11
        /*009e*/ 	.short	(.L_27 - .L_26)
	.align		4
.L_26:
        /*00a0*/ 	.word	index@(_Z15MatrixAddKernelPfS_S_ffii)
        /*00a4*/ 	.word	0x00000000


	//----- nvinfo : EIATTR_REGCOUNT
	.align		4
.L_27:
        /*00a8*/ 	.byte	0x04, 0x2f
        /*00aa*/ 	.short	(.L_29 - .L_28)
	.align		4
.L_28:
        /*00ac*/ 	.word	index@(_Z20MatrixHadamardKernelPfS_S_ffii)
        /*00b0*/ 	.word	0x0000000c


	//----- nvinfo : EIATTR_FRAME_SIZE
	.align		4
.L_29:
        /*00b4*/ 	.byte	0x04, 0x11
        /*00b6*/ 	.short	(.L_31 - .L_30)
	.align		4
.L_30:
        /*00b8*/ 	.word	index@(_Z20MatrixHadamardKernelPfS_S_ffii)
        /*00bc*/ 	.word	0x00000000


	//----- nvinfo : EIATTR_REGCOUNT
	.align		4
.L_31:
        /*00c0*/ 	.byte	0x04, 0x2f
        /*00c2*/ 	.short	(.L_33 - .L_32)
	.align		4
.L_32:
        /*00c4*/ 	.word	index@(_Z13MatrixSigmoidPfS_ii)
        /*00c8*/ 	.word	0x0000000e


	//----- nvinfo : EIATTR_FRAME_SIZE
	.align		4
.L_33:
        /*00cc*/ 	.byte	0x04, 0x11
        /*00ce*/ 	.short	(.L_35 - .L_34)
	.align		4
.L_34:
        /*00d0*/ 	.word	index@($__internal_1_$__cuda_sm20_rcp_rn_f32_slowpath)
        /*00d4*/ 	.word	0x00000000


	//----- nvinfo : EIATTR_FRAME_SIZE
	.align		4
.L_35:
        /*00d8*/ 	.byte	0x04, 0x11
        /*00da*/ 	.short	(.L_37 - .L_36)
	.align		4
.L_36:
        /*00dc*/ 	.word	index@(_Z13MatrixSigmoidPfS_ii)
        /*00e0*/ 	.word	0x00000000


	//----- nvinfo : EIATTR_REGCOUNT
	.align		4
.L_37:
        /*00e4*/ 	.byte	0x04, 0x2f
        /*00e6*/ 	.short	(.L_39 - .L_38)
	.align		4
.L_38:
        /*00e8*/ 	.word	index@(_Z23MatrixSigmoidDerivativePfS_ii)
        /*00ec*/ 	.word	0x0000000e


	//----- nvinfo : EIATTR_FRAME_SIZE
	.align		4
.L_39:
        /*00f0*/ 	.byte	0x04, 0x11
        /*00f2*/ 	.short	(.L_41 - .L_40)
	.align		4
.L_40:
        /*00f4*/ 	.word	index@($__internal_0_$__cuda_sm20_rcp_rn_f32_slowpath)
        /*00f8*/ 	.word	0x00000000


	//----- nvinfo : EIATTR_FRAME_SIZE
	.align		4
.L_41:
        /*00fc*/ 	.byte	0x04, 0x11
        /*00fe*/ 	.short	(.L_43 - .L_42)
	.align		4
.L_42:
        /*0100*/ 	.word	index@(_Z23MatrixSigmoidDerivativePfS_ii)
        /*0104*/ 	.word	0x00000000


	//----- nvinfo : EIATTR_MIN_STACK_SIZE
	.align		4
.L_43:
        /*0108*/ 	.byte	0x04, 0x12
        /*010a*/ 	.short	(.L_45 - .L_44)
	.align		4
.L_44:
        /*010c*/ 	.word	index@(_Z23MatrixSigmoidDerivativePfS_ii)
        /*0110*/ 	.word	0x00000000


	//----- nvinfo : EIATTR_MIN_STACK_SIZE
	.align		4
.L_45:
        /*0114*/ 	.byte	0x04, 0x12
        /*0116*/ 	.short	(.L_47 - .L_46)
	.align		4
.L_46:
        /*0118*/ 	.word	index@(_Z13MatrixSigmoidPfS_ii)
        /*011c*/ 	.word	0x00000000


	//----- nvinfo : EIATTR_MIN_STACK_SIZE
	.align		4
.L_47:
        /*0120*/ 	.byte	0x04, 0x12
        /*0122*/ 	.short	(.L_49 - .L_48)
	.align		4
.L_48:
        /*0124*/ 	.word	index@(_Z20MatrixHadamardKernelPfS_S_ffii)
        /*0128*/ 	.word	0x00000000


	//----- nvinfo : EIATTR_MIN_STACK_SIZE
	.align		4
.L_49:
        /*012c*/ 	.byte	0x04, 0x12
        /*012e*/ 	.short	(.L_51 - .L_50)
	.align		4
.L_50:
        /*0130*/ 	.word	index@(_Z15MatrixAddKernelPfS_S_ffii)
        /*0134*/ 	.word	0x00000000


	//----- nvinfo : EIATTR_MIN_STACK_SIZE
	.align		4
.L_51:
        /*0138*/ 	.byte	0x04, 0x12
        /*013a*/ 	.short	(.L_53 - .L_52)
	.align		4
.L_52:
        /*013c*/ 	.word	index@(_Z23VectorSigmoidDerivativePfS_i)
        /*0140*/ 	.word	0x00000000


	//----- nvinfo : EIATTR_MIN_STACK_SIZE
	.align		4
.L_53:
        /*0144*/ 	.byte	0x04, 0x12
        /*0146*/ 	.short	(.L_55 - .L_54)
	.align		4
.L_54:
        /*0148*/ 	.word	index@(_Z13VectorSigmoidPfS_i)
        /*014c*/ 	.word	0x00000000


	//----- nvinfo : EIATTR_MIN_STACK_SIZE
	.align		4
.L_55:
        /*0150*/ 	.byte	0x04, 0x12
        /*0152*/ 	.short	(.L_57 - .L_56)
	.align		4
.L_56:
        /*0154*/ 	.word	index@(_Z16VectorDotProductPfS_S_ffi)
        /*0158*/ 	.word	0x00000000


	//----- nvinfo : EIATTR_MIN_STACK_SIZE
	.align		4
.L_57:
        /*015c*/ 	.byte	0x04, 0x12
        /*015e*/ 	.short	(.L_59 - .L_58)
	.align		4
.L_58:
        /*0160*/ 	.word	index@(_Z20VectorHadamardKernelPfS_S_ffi)
        /*0164*/ 	.word	0x00000000


	//----- nvinfo : EIATTR_MIN_STACK_SIZE
	.align		4
.L_59:
        /*0168*/ 	.byte	0x04, 0x12
        /*016a*/ 	.short	(.L_61 - .L_60)
	.align		4
.L_60:
        /*016c*/ 	.word	index@(_Z20VectorAdditionKernelPfS_S_ffi)
        /*0170*/ 	.word	0x00000000
.L_61:


//--------------------- .nv.compat                --------------------------
	.section	.nv.compat,"",@"SHT_CUDA_COMPAT_INFO"
	.align	4
        /*0000*/ 	.byte	0x02, 0x09, 0x00, 0x00, 0x02, 0x02, 0x01, 0x00, 0x02, 0x05, 0x05, 0x00, 0x03, 0x07, 0x01, 0x01
        /*0010*/ 	.byte	0x02, 0x03, 0x00, 0x00, 0x02, 0x06, 0x01, 0x00, 0x04, 0x0b, 0x08, 0x00, 0x09, 0x00, 0x00, 0x00
        /*0020*/ 	.byte	0x00, 0x00, 0x00, 0x00


//--------------------- .nv.info._Z23MatrixSigmoidDerivativePfS_ii --------------------------
	.section	.nv.info._Z23MatrixSigmoidDerivativePfS_ii,"",@"SHT_CUDA_INFO"
	.sectionflags	@""
	.align	4


	//----- nvinfo : EIATTR_CUDA_API_VERSION
	.align		4
        /*0000*/ 	.byte	0x04, 0x37
        /*0002*/ 	.short	(.L_63 - .L_62)
.L_62:
        /*0004*/ 	.word	0x00000082


	//----- nvinfo : EIATTR_KPARAM_INFO
	.align		4
.L_63:
        /*0008*/ 	.byte	0x04, 0x17
        /*000a*/ 	.short	(.L_65 - .L_64)
.L_64:
        /*000c*/ 	.word	0x00000000
        /*0010*/ 	.short	0x0003
        /*0012*/ 	.short	0x0014
        /*0014*/ 	.byte	0x00, 0xf0, 0x11, 0x00


	//----- nvinfo : EIATTR_KPARAM_INFO
	.align		4
.L_65:
        /*0018*/ 	.byte	0x04, 0x17
        /*001a*/ 	.short	(.L_67 - .L_66)
.L_66:
        /*001c*/ 	.word	0x00000000
        /*0020*/ 	.short	0x0002
        /*0022*/ 	.short	0x0010
        /*0024*/ 	.byte	0x00, 0xf0, 0x11, 0x00


	//----- nvinfo : EIATTR_KPARAM_INFO
	.align		4
.L_67:
        /*0028*/ 	.byte	0x04, 0x17
        /*002a*/ 	.short	(.L_69 - .L_68)
.L_68:
        /*002c*/ 	.word	0x00000000
        /*0030*/ 	.short	0x0001
        /*0032*/ 	.short	0x0008
        /*0034*/ 	.byte	0x00, 0xf5, 0x21, 0x00


	//----- nvinfo : EIATTR_KPARAM_INFO
	.align		4
.L_69:
        /*0038*/ 	.byte	0x04, 0x17
        /*003a*/ 	.short	(.L_71 - .L_70)
.L_70:
        /*003c*/ 	.word	0x00000000
        /*0040*/ 	.short	0x0000
        /*0042*/ 	.short	0x0000
        /*0044*/ 	.byte	0x00, 0xf5, 0x21, 0x00


	//----- nvinfo : EIATTR_SPARSE_MMA_MASK
	.align		4
.L_71:
        /*0048*/ 	.byte	0x03, 0x50
        /*004a*/ 	.short	0x0000


	//----- nvinfo : EIATTR_MAXREG_COUNT
	.align		4
        /*004c*/ 	.byte	0x03, 0x1b
        /*004e*/ 	.short	0x00ff


	//----- nvinfo : EIATTR_MERCURY_ISA_VERSION
	.align		4
        /*0050*/ 	.byte	0x03, 0x5f
        /*0052*/ 	.short	0x0101


	//----- nvinfo : EIATTR_VRC_CTA_INIT_COUNT
	.align		4
        /*0054*/ 	.byte	0x02, 0x4a
	.zero		1
	.zero		1


	//----- nvinfo : EIATTR_EXIT_INSTR_OFFSETS
	.align		4
        /*0058*/ 	.byte	0x04, 0x1c
        /*005a*/ 	.short	(.L_73 - .L_72)


	//   ....[0]....
.L_72:
        /*005c*/ 	.word	0x000000d0


	//   ....[1]....
        /*0060*/ 	.word	0x000002e0


	//----- nvinfo : EIATTR_CRS_STACK_SIZE
	.align		4
.L_73:
        /*0064*/ 	.byte	0x04, 0x1e
        /*0066*/ 	.short	(.L_75 - .L_74)
.L_74:
        /*0068*/ 	.word	0x00000000


	//----- nvinfo : EIATTR_CBANK_PARAM_SIZE
	.align		4
.L_75:
        /*006c*/ 	.byte	0x03, 0x19
        /*006e*/ 	.short	0x0018


	//----- nvinfo : EIATTR_PARAM_CBANK
	.align		4
        /*0070*/ 	.byte	0x04, 0x0a
        /*0072*/ 	.short	(.L_77 - .L_76)
	.align		4
.L_76:
        /*0074*/ 	.word	index@(.nv.constant0._Z23MatrixSigmoidDerivativePfS_ii)
        /*0078*/ 	.short	0x0380
        /*007a*/ 	.short	0x0018


	//----- nvinfo : EIATTR_SW_WAR
	.align		4
.L_77:
        /*007c*/ 	.byte	0x04, 0x36
        /*007e*/ 	.short	(.L_79 - .L_78)
.L_78:
        /*0080*/ 	.word	0x00000008
.L_79:


//--------------------- .nv.info._Z13MatrixSigmoidPfS_ii --------------------------
	.section	.nv.info._Z13MatrixSigmoidPfS_ii,"",@"SHT_CUDA_INFO"
	.sectionflags	@""
	.align	4


	//----- nvinfo : EIATTR_CUDA_API_VERSION
	.align		4
        /*0000*/ 	.byte	0x04, 0x37
        /*0002*/ 	.short	(.L_81 - .L_80)
.L_80:
        /*0004*/ 	.word	0x00000082


	//----- nvinfo : EIATTR_KPARAM_INFO
	.align		4
.L_81:
        /*0008*/ 	.byte	0x04, 0x17
        /*000a*/ 	.short	(.L_83 - .L_82)
.L_82:
        /*000c*/ 	.word	0x00000000
        /*0010*/ 	.short	0x0003
        /*0012*/ 	.short	0x0014
        /*0014*/ 	.byte	0x00, 0xf0, 0x11, 0x00


	//----- nvinfo : EIATTR_KPARAM_INFO
	.align		4
.L_83:
        /*0018*/ 	.byte	0x04, 0x17
        /*001a*/ 	.short	(.L_85 - .L_84)
.L_84:
        /*001c*/ 	.word	0x00000000
        /*0020*/ 	.short	0x0002
        /*0022*/ 	.short	0x0010
        /*0024*/ 	.byte	0x00, 0xf0, 0x11, 0x00


	//----- nvinfo : EIATTR_KPARAM_INFO
	.align		4
.L_85:
        /*0028*/ 	.byte	0x04, 0x17
        /*002a*/ 	.short	(.L_87 - .L_86)
.L_86:
        /*002c*/ 	.word	0x00000000
        /*0030*/ 	.short	0x0001
        /*0032*/ 	.short	0x0008
        /*0034*/ 	.byte	0x00, 0xf5, 0x21, 0x00


	//----- nvinfo : EIATTR_KPARAM_INFO
	.align		4
.L_87:
        /*0038*/ 	.byte	0x04, 0x17
        /*003a*/ 	.short	(.L_89 - .L_88)
.L_88:
        /*003c*/ 	.word	0x00000000
        /*0040*/ 	.short	0x0000
        /*0042*/ 	.short	0x0000
        /*0044*/ 	.byte	0x00, 0xf5, 0x21, 0x00


	//----- nvinfo : EIATTR_SPARSE_MMA_MASK
	.align		4
.L_89:
        /*0048*/ 	.byte	0x03, 0x50
        /*004a*/ 	.short	0x0000


	//----- nvinfo : EIATTR_MAXREG_COUNT
	.align		4
        /*004c*/ 	.byte	0x03, 0x1b
        /*004e*/ 	.short	0x00ff


	//----- nvinfo : EIATTR_MERCURY_ISA_VERSION
	.align		4
        /*0050*/ 	.byte	0x03, 0x5f
        /*0052*/ 	.short	0x0101


	//----- nvinfo : EIATTR_VRC_CTA_INIT_COUNT
	.align		4
        /*0054*/ 	.byte	0x02, 0x4a
	.zero		1
	.zero		1


	//----- nvinfo : EIATTR_EXIT_INSTR_OFFSETS
	.align		4
        /*0058*/ 	.byte	0x04, 0x1c
        /*005a*/ 	.short	(.L_91 - .L_90)


	//   ....[0]....
.L_90:
        /*005c*/ 	.word	0x000000d0


	//   ....[1]....
        /*0060*/ 	.word	0x000002c0


	//----- nvinfo : EIATTR_CRS_STACK_SIZE
	.align		4
.L_91:
        /*0064*/ 	.byte	0x04, 0x1e
        /*0066*/ 	.short	(.L_93 - .L_92)
.L_92:
        /*0068*/ 	.word	0x00000000


	//----- nvinfo : EIATTR_CBANK_PARAM_SIZE
	.align		4
.L_93:
        /*006c*/ 	.byte	0x03, 0x19
        /*006e*/ 	.short	0x0018


	//----- nvinfo : EIATTR_PARAM_CBANK
	.align		4
        /*0070*/ 	.byte	0x04, 0x0a
        /*0072*/ 	.short	(.L_95 - .L_94)
	.align		4
.L_94:
        /*0074*/ 	.word	index@(.nv.constant0._Z13MatrixSigmoidPfS_ii)
        /*0078*/ 	.short	0x0380
        /*007a*/ 	.short	0x0018


	//----- nvinfo : EIATTR_SW_WAR
	.align		4
.L_95:
        /*007c*/ 	.byte	0x04, 0x36
        /*007e*/ 	.short	(.L_97 - .L_96)
.L_96:
        /*0080*/ 	.word	0x00000008
.L_97:


//--------------------- .nv.info._Z20MatrixHadamardKernelPfS_S_ffii --------------------------
	.section	.nv.info._Z20MatrixHadamardKernelPfS_S_ffii,"",@"SHT_CUDA_INFO"
	.sectionflags	@""
	.align	4


	//----- nvinfo : EIATTR_CUDA_API_VERSION
	.align		4
        /*0000*/ 	.byte	0x04, 0x37
        /*0002*/ 	.short	(.L_99 - .L_98)
.L_98:
        /*0004*/ 	.word	0x00000082


	//----- nvinfo : EIATTR_KPARAM_INFO
	.align		4
.L_99:
        /*0008*/ 	.byte	0x04, 0x17
        /*000a*/ 	.short	(.L_101 - .L_100)
.L_100:
        /*000c*/ 	.word	0x00000000
        /*0010*/ 	.short	0x0006
        /*0012*/ 	.short	0x0024
        /*0014*/ 	.byte	0x00, 0xf0, 0x11, 0x00


	//----- nvinfo : EIATTR_KPARAM_INFO
	.align		4
.L_101:
        /*0018*/ 	.byte	0x04, 0x17
        /*001a*/ 	.short	(.L_103 - .L_102)
.L_102:
        /*001c*/ 	.word	0x00000000
        /*0020*/ 	.short	0x0005
        /*0022*/ 	.short	0x0020
        /*0024*/ 	.byte	0x00, 0xf0, 0x11, 0x00


	//----- nvinfo : EIATTR_KPARAM_INFO
	.align		4
.L_103:
        /*0028*/ 	.byte	0x04, 0x17
        /*002a*/ 	.short	(.L_105 - .L_104)
.L_104:
        /*002c*/ 	.word	0x00000000
        /*0030*/ 	.short	0x0004
        /*0032*/ 	.short	0x001c
        /*0034*/ 	.byte	0x00, 0xf0, 0x11, 0x00


	//----- nvinfo : EIATTR_KPARAM_INFO
	.align		4
.L_105:
        /*0038*/ 	.byte	0x04, 0x17
        /*003a*/ 	.short	(.L_107 - .L_106)
.L_106:
        /*003c*/ 	.word	0x00000000
        /*0040*/ 	.short	0x0003
        /*0042*/ 	.short	0x0018
        /*0044*/ 	.byte	0x00, 0xf0, 0x11, 0x00


	//----- nvinfo : EIATTR_KPARAM_INFO
	.align		4
.L_107:
        /*0048*/ 	.byte	0x04, 0x17
        /*004a*/ 	.short	(.L_109 - .L_108)
.L_108:
        /*004c*/ 	.word	0x00000000
        /*0050*/ 	.short	0x0002
        /*0052*/ 	.short	0x0010
        /*0054*/ 	.byte	0x00, 0xf5, 0x21, 0x00


	//----- nvinfo : EIATTR_KPARAM_INFO
	.align		4
.L_109:
        /*0058*/ 	.byte	0x04, 0x17
        /*005a*/ 	.short	(.L_111 - .L_110)
.L_110:
        /*005c*/ 	.word	0x00000000
        /*0060*/ 	.short	0x0001
        /*0062*/ 	.short	0x0008
        /*0064*/ 	.byte	0x00, 0xf5, 0x21, 0x00


	//----- nvinfo : EIATTR_KPARAM_INFO
	.align		4
.L_111:
        /*0068*/ 	.byte	0x04, 0x17
        /*006a*/ 	.short	(.L_113 - .L_112)
.L_112:
        /*006c*/ 	.word	0x00000000
        /*0070*/ 	.short	0x0000
        /*0072*/ 	.short	0x0000
        /*0074*/ 	.byte	0x00, 0xf5, 0x21, 0x00


	//----- nvinfo : EIATTR_SPARSE_MMA_MASK
	.align		4
.L_113:
        /*0078*/ 	.byte	0x03, 0x50
        /*007a*/ 	.short	0x0000


	//----- nvinfo : EIATTR_MAXREG_COUNT
	.align		4
        /*007c*/ 	.byte	0x03, 0x1b
        /*007e*/ 	.short	0x00ff


	//----- nvinfo : EIATTR_MERCURY_ISA_VERSION
	.align		4
        /*0080*/ 	.byte	0x03, 0x5f
        /*0082*/ 	.short	0x0101


	//----- nvinfo : EIATTR_VRC_CTA_INIT_COUNT
	.align		4
        /*0084*/ 	.byte	0x02, 0x4a
	.zero		1
	.zero		1


	//----- nvinfo : EIATTR_EXIT_INSTR_OFFSETS
	.align		4
        /*0088*/ 	.byte	0x04, 0x1c
        /*008a*/ 	.short	(.L_115 - .L_114)


	//   ....[0]....
.L_114:
        /*008c*/ 	.word	0x000000d0


	//   ....[1]....
        /*0090*/ 	.word	0x000001c0


	//----- nvinfo : EIATTR_CBANK_PARAM_SIZE
	.align		4
.L_115:
        /*0094*/ 	.byte	0x03, 0x19
        /*0096*/ 	.short	0x0028


	//----- nvinfo : EIATTR_PARAM_CBANK
	.align		4
        /*0098*/ 	.byte	0x04, 0x0a
        /*009a*/ 	.short	(.L_117 - .L_116)
	.align		4
.L_116:
        /*009c*/ 	.word	index@(.nv.constant0._Z20MatrixHadamardKernelPfS_S_ffii)
        /*00a0*/ 	.short	0x0380
        /*00a2*/ 	.short	0x0028


	//----- nvinfo : EIATTR_SW_WAR
	.align		4
.L_117:
        /*00a4*/ 	.byte	0x04, 0x36
        /*00a6*/ 	.short	(.L_119 - .L_118)
.L_118:
        /*00a8*/ 	.word	0x00000008
.L_119:


//--------------------- .nv.info._Z15MatrixAddKernelPfS_S_ffii --------------------------
	.section	.nv.info._Z15MatrixAddKernelPfS_S_ffii,"",@"SHT_CUDA_INFO"
	.sectionflags	@""
	.align	4


	//----- nvinfo : EIATTR_CUDA_API_VERSION
	.align		4
        /*0000*/ 	.byte	0x04, 0x37
        /*0002*/ 	.short	(.L_121 - .L_120)
.L_120:
        /*0004*/ 	.word	0x00000082


	//----- nvinfo : EIATTR_KPARAM_INFO
	.align		4
.L_121:
        /*0008*/ 	.byte	0x04, 0x17
        /*000a*/ 	.short	(.L_123 - .L_122)
.L_122:
        /*000c*/ 	.word	0x00000000
        /*0010*/ 	.short	0x0006
        /*0012*/ 	.short	0x0024
        /*0014*/ 	.byte	0x00, 0xf0, 0x11, 0x00


	//----- nvinfo : EIATTR_KPARAM_INFO
	.align		4
.L_123:
        /*0018*/ 	.byte	0x04, 0x17
        /*001a*/ 	.short	(.L_125 - .L_124)
.L_124:
        /*001c*/ 	.word	0x00000000
        /*0020*/ 	.short	0x0005
        /*0022*/ 	.short	0x0020
        /*0024*/ 	.byte	0x00, 0xf0, 0x11, 0x00


	//----- nvinfo : EIATTR_KPARAM_INFO
	.align		4
.L_125:
        /*0028*/ 	.byte	0x04, 0x17
        /*002a*/ 	.short	(.L_127 - .L_126)
.L_126:
        /*002c*/ 	.word	0x00000000
        /*0030*/ 	.short	0x0004
        /*0032*/ 	.short	0x001c
        /*0034*/ 	.byte	0x00, 0xf0, 0x11, 0x00


	//----- nvinfo : EIATTR_KPARAM_INFO
	.align		4
.L_127:
        /*0038*/ 	.byte	0x04, 0x17
        /*003a*/ 	.short	(.L_129 - .L_128)
.L_128:
        /*003c*/ 	.word	0x00000000
        /*0040*/ 	.short	0x0003
        /*0042*/ 	.short	0x0018
        /*0044*/ 	.byte	0x00, 0xf0, 0x11, 0x00


	//----- nvinfo : EIATTR_KPARAM_INFO
	.align		4
.L_129:
        /*0048*/ 	.byte	0x04, 0x17
        /*004a*/ 	.short	(.L_131 - .L_130)
.L_130:
        /*004c*/ 	.word	0x00000000
        /*0050*/ 	.short	0x0002
        /*0052*/ 	.short	0x0010
        /*0054*/ 	.byte	0x00, 0xf5, 0x21, 0x00


	//----- nvinfo : EIATTR_KPARAM_INFO
	.align		4
.L_131:
        /*0058*/ 	.byte	0x04, 0x17
        /*005a*/ 	.short	(.L_133 - .L_132)
.L_132:
        /*005c*/ 	.word	0x00000000
        /*0060*/ 	.short	0x0001
        /*0062*/ 	.short	0x0008
        /*0064*/ 	.byte	0x00, 0xf5, 0x21, 0x00


	//----- nvinfo : EIATTR_KPARAM_INFO
	.align		4
.L_133:
        /*0068*/ 	.byte	0x04, 0x17
        /*006a*/ 	.short	(.L_135 - .L_134)
.L_134:
        /*006c*/ 	.word	0x00000000
        /*0070*/ 	.short	0x0000
        /*0072*/ 	.short	0x0000
        /*0074*/ 	.byte	0x00, 0xf5, 0x21, 0x00


	//----- nvinfo : EIATTR_SPARSE_MMA_MASK
	.align		4
.L_135:
        /*0078*/ 	.byte	0x03, 0x50
        /*007a*/ 	.short	0x0000


	//----- nvinfo : EIATTR_MAXREG_COUNT
	.align		4
        /*007c*/ 	.byte	0x03, 0x1b
        /*007e*/ 	.short	0x00ff


	//----- nvinfo : EIATTR_MERCURY_ISA_VERSION
	.align		4
        /*0080*/ 	.byte	0x03, 0x5f
        /*0082*/ 	.short	0x0101


	//----- nvinfo : EIATTR_VRC_CTA_INIT_COUNT
	.align		4
        /*0084*/ 	.byte	0x02, 0x4a
	.zero		1
	.zero		1


	//----- nvinfo : EIATTR_EXIT_INSTR_OFFSETS
	.align		4
        /*0088*/ 	.byte	0x04, 0x1c
        /*008a*/ 	.short	(.L_137 - .L_136)


	//   ....[0]....
.L_136:
        /*008c*/ 	.word	0x000000d0


	//   ....[1]....
        /*0090*/ 	.word	0x000001b0


	//----- nvinfo : EIATTR_CBANK_PARAM_SIZE
	.align		4
.L_137:
        /*0094*/ 	.byte	0x03, 0x19
        /*0096*/ 	.short	0x0028


	//----- nvinfo : EIATTR_PARAM_CBANK
	.align		4
        /*0098*/ 	.byte	0x04, 0x0a
        /*009a*/ 	.short	(.L_139 - .L_138)
	.align		4
.L_138:
        /*009c*/ 	.word	index@(.nv.constant0._Z15MatrixAddKernelPfS_S_ffii)
        /*00a0*/ 	.short	0x0380
        /*00a2*/ 	.short	0x0028


	//----- nvinfo : EIATTR_SW_WAR
	.align		4
.L_139:
        /*00a4*/ 	.byte	0x04, 0x36
        /*00a6*/ 	.short	(.L_141 - .L_140)
.L_140:
        /*00a8*/ 	.word	0x00000008
.L_141:


//--------------------- .nv.info._Z23VectorSigmoidDerivativePfS_i --------------------------
	.section	.nv.info._Z23VectorSigmoidDerivativePfS_i,"",@"SHT_CUDA_INFO"
	.sectionflags	@""
	.align	4


	//----- nvinfo : EIATTR_CUDA_API_VERSION
	.align		4
        /*0000*/ 	.byte	0x04, 0x37
        /*0002*/ 	.short	(.L_143 - .L_142)
.L_142:
        /*0004*/ 	.word	0x00000082


	//----- nvinfo : EIATTR_KPARAM_INFO
	.align		4
.L_143:
        /*0008*/ 	.byte	0x04, 0x17
        /*000a*/ 	.short	(.L_145 - .L_144)
.L_144:
        /*000c*/ 	.word	0x00000000
        /*0010*/ 	.short	0x0002
        /*0012*/ 	.short	0x0010
        /*0014*/ 	.byte	0x00, 0xf0, 0x11, 0x00


	//----- nvinfo : EIATTR_KPARAM_INFO
	.align		4
.L_145:
        /*0018*/ 	.byte	0x04, 0x17
        /*001a*/ 	.short	(.L_147 - .L_146)
.L_146:
        /*001c*/ 	.word	0x00000000
        /*0020*/ 	.short	0x0001
        /*0022*/ 	.short	0x0008
        /*0024*/ 	.byte	0x00, 0xf5, 0x21, 0x00


	//----- nvinfo : EIATTR_KPARAM_INFO
	.align		4
.L_147:
        /*0028*/ 	.byte	0x04, 0x17
        /*002a*/ 	.short	(.L_149 - .L_148)
.L_148:
        /*002c*/ 	.word	0x00000000
        /*0030*/ 	.short	0x0000
        /*0032*/ 	.short	0x0000
        /*0034*/ 	.byte	0x00, 0xf5, 0x21, 0x00


	//----- nvinfo : EIATTR_SPARSE_MMA_MASK
	.align		4
.L_149:
        /*0038*/ 	.byte	0x03, 0x50
        /*003a*/ 	.short	0x0000


	//----- nvinfo : EIATTR_MAXREG_COUNT
	.align		4
        /*003c*/ 	.byte	0x03, 0x1b
        /*003e*/ 	.short	0x00ff


	//----- nvinfo : EIATTR_MERCURY_ISA_VERSION
	.align		4
        /*0040*/ 	.byte	0x03, 0x5f
        /*0042*/ 	.short	0x0101


	//----- nvinfo : EIATTR_VRC_CTA_INIT_COUNT
	.align		4
        /*0044*/ 	.byte	0x02, 0x4a
	.zero		1
	.zero		1


	//----- nvinfo : EIATTR_EXIT_INSTR_OFFSETS
	.align		4
        /*0048*/ 	.byte	0x04, 0x1c
        /*004a*/ 	.short	(.L_151 - .L_150)


	//   ....[0]....
.L_150:
        /*004c*/ 	.word	0x00000070


	//   ....[1]....
        /*0050*/ 	.word	0x00000280


	//----- nvinfo : EIATTR_CRS_STACK_SIZE
	.align		4
.L_151:
        /*0054*/ 	.byte	0x04, 0x1e
        /*0056*/ 	.short	(.L_153 - .L_152)
.L_152:
        /*0058*/ 	.word	0x00000000


	//----- nvinfo : EIATTR_CBANK_PARAM_SIZE
	.align		4
.L_153:
        /*005c*/ 	.byte	0x03, 0x19
        /*005e*/ 	.short	0x0014


	//----- nvinfo : EIATTR_PARAM_CBANK
	.align		4
        /*0060*/ 	.byte	0x04, 0x0a
        /*0062*/ 	.short	(.L_155 - .L_154)
	.align		4
.L_154:
        /*0064*/ 	.word	index@(.nv.constant0._Z23VectorSigmoidDerivativePfS_i)
        /*0068*/ 	.short	0x0380
        /*006a*/ 	.short	0x0014


	//----- nvinfo : EIATTR_SW_WAR
	.align		4
.L_155:
        /*006c*/ 	.byte	0x04, 0x36
        /*006e*/ 	.short	(.L_157 - .L_156)
.L_156:
        /*0070*/ 	.word	0x00000008
.L_157:


//--------------------- .nv.info._Z13VectorSigmoidPfS_i --------------------------
	.section	.nv.info._Z13VectorSigmoidPfS_i,"",@"SHT_CUDA_INFO"
	.sectionflags	@""
	.align	4


	//----- nvinfo : EIATTR_CUDA_API_VERSION
	.align		4
        /*0000*/ 	.byte	0x04, 0x37
        /*0002*/ 	.short	(.L_159 - .L_158)
.L_158:
        /*0004*/ 	.word	0x00000082


	//----- nvinfo : EIATTR_KPARAM_INFO
	.align		4
.L_159:
        /*0008*/ 	.byte	0x04, 0x17
        /*000a*/ 	.short	(.L_161 - .L_160)
.L_160:
        /*000c*/ 	.word	0x00000000
        /*0010*/ 	.short	0x0002
        /*0012*/ 	.short	0x0010
        /*0014*/ 	.byte	0x00, 0xf0, 0x11, 0x00


	//----- nvinfo : EIATTR_KPARAM_INFO
	.align		4
.L_161:
        /*0018*/ 	.byte	0x04, 0x17
        /*001a*/ 	.short	(.L_163 - .L_162)
.L_162:
        /*001c*/ 	.word	0x00000000
        /*0020*/ 	.short	0x0001
        /*0022*/ 	.short	0x0008
        /*0024*/ 	.byte	0x00, 0xf5, 0x21, 0x00


	//----- nvinfo : EIATTR_KPARAM_INFO
	.align		4
.L_163:
        /*0028*/ 	.byte	0x04, 0x17
        /*002a*/ 	.short	(.L_165 - .L_164)
.L_164:
        /*002c*/ 	.word	0x00000000
        /*0030*/ 	.short	0x0000
        /*0032*/ 	.short	0x0000
        /*0034*/ 	.byte	0x00, 0xf5, 0x21, 0x00


	//----- nvinfo : EIATTR_SPARSE_MMA_MASK
	.align		4
.L_165:
        /*0038*/ 	.byte	0x03, 0x50
        /*003a*/ 	.short	0x0000


	//----- nvinfo : EIATTR_MAXREG_COUNT
	.align		4
        /*003c*/ 	.byte	0x03, 0x1b
        /*003e*/ 	.short	0x00ff


	//----- nvinfo : EIATTR_MERCURY_ISA_VERSION
	.align		4
        /*0040*/ 	.byte	0x03, 0x5f
        /*0042*/ 	.short	0x0101


	//----- nvinfo : EIATTR_VRC_CTA_INIT_COUNT
	.align		4
        /*0044*/ 	.byte	0x02, 0x4a
	.zero		1
	.zero		1


	//----- nvinfo : EIATTR_EXIT_INSTR_OFFSETS
	.align		4
        /*0048*/ 	.byte	0x04, 0x1c
        /*004a*/ 	.short	(.L_167 - .L_166)


	//   ....[0]....
.L_166:
        /*004c*/ 	.word	0x00000070


	//   ....[1]....
        /*0050*/ 	.word	0x00000260


	//----- nvinfo : EIATTR_CRS_STACK_SIZE
	.align		4
.L_167:
        /*0054*/ 	.byte	0x04, 0x1e
        /*0056*/ 	.short	(.L_169 - .L_168)
.L_168:
        /*0058*/ 	.word	0x00000000


	//----- nvinfo : EIATTR_CBANK_PARAM_SIZE
	.align		4
.L_169:
        /*005c*/ 	.byte	0x03, 0x19
        /*005e*/ 	.short	0x0014


	//----- nvinfo : EIATTR_PARAM_CBANK
	.align		4
        /*0060*/ 	.byte	0x04, 0x0a
        /*0062*/ 	.short	(.L_171 - .L_170)
	.align		4
.L_170:
        /*0064*/ 	.word	index@(.nv.constant0._Z13VectorSigmoidPfS_i)
        /*0068*/ 	.short	0x0380
        /*006a*/ 	.short	0x0014


	//----- nvinfo : EIATTR_SW_WAR
	.align		4
.L_171:
        /*006c*/ 	.byte	0x04, 0x36
        /*006e*/ 	.short	(.L_173 - .L_172)
.L_172:
        /*0070*/ 	.word	0x00000008
.L_173:


//--------------------- .nv.info._Z16VectorDotProductPfS_S_ffi --------------------------
	.section	.nv.info._Z16VectorDotProductPfS_S_ffi,"",@"SHT_CUDA_INFO"
	.sectionflags	@""
	.align	4


	//----- nvinfo : EIATTR_CUDA_API_VERSION
	.align		4
        /*0000*/ 	.byte	0x04, 0x37
        /*0002*/ 	.short	(.L_175 - .L_174)
.L_174:
        /*0004*/ 	.word	0x00000082


	//----- nvinfo : EIATTR_KPARAM_INFO
	.align		4
.L_175:
        /*0008*/ 	.byte	0x04, 0x17
        /*000a*/ 	.short	(.L_177 - .L_176)
.L_176:
        /*000c*/ 	.word	0x00000000
        /*0010*/ 	.short	0x0005
        /*0012*/ 	.short	0x0020
        /*0014*/ 	.byte	0x00, 0xf0, 0x11, 0x00


	//----- nvinfo : EIATTR_KPARAM_INFO
	.align		4
.L_177:
        /*0018*/ 	.byte	0x04, 0x17
        /*001a*/ 	.short	(.L_179 - .L_178)
.L_178:
        /*001c*/ 	.word	0x00000000
        /*0020*/ 	.short	0x0004
        /*0022*/ 	.short	0x001c
        /*0024*/ 	.byte	0x00, 0xf0, 0x11, 0x00


	//----- nvinfo : EIATTR_KPARAM_INFO
	.align		4
.L_179:
        /*0028*/ 	.byte	0x04, 0x17
        /*002a*/ 	.short	(.L_181 - .L_180)
.L_180:
        /*002c*/ 	.word	0x00000000
        /*0030*/ 	.short	0x0003
        /*0032*/ 	.short	0x0018
        /*0034*/ 	.byte	0x00, 0xf0, 0x11, 0x00


	//----- nvinfo : EIATTR_KPARAM_INFO
	.align		4
.L_181:
        /*0038*/ 	.byte	0x04, 0x17
        /*003a*/ 	.short	(.L_183 - .L_182)
.L_182:
        /*003c*/ 	.word	0x00000000
        /*0040*/ 	.short	0x0002
        /*0042*/ 	.short	0x0010
        /*0044*/ 	.byte	0x00, 0xf5, 0x21, 0x00


	//----- nvinfo : EIATTR_KPARAM_INFO
	.align		4
.L_183:
        /*0048*/ 	.byte	0x04, 0x17
        /*004a*/ 	.short	(.L_185 - .L_184)
.L_184:
        /*004c*/ 	.word	0x00000000
        /*0050*/ 	.short	0x0001
        /*0052*/ 	.short	0x0008
        /*0054*/ 	.byte	0x00, 0xf5, 0x21, 0x00


	//----- nvinfo : EIATTR_KPARAM_INFO
	.align		4
.L_185:
        /*0058*/ 	.byte	0x04, 0x17
        /*005a*/ 	.short	(.L_187 - .L_186)
.L_186:
        /*005c*/ 	.word	0x00000000
        /*0060*/ 	.short	0x0000
        /*0062*/ 	.short	0x0000
        /*0064*/ 	.byte	0x00, 0xf5, 0x21, 0x00


	//----- nvinfo : EIATTR_SPARSE_MMA_MASK
	.align		4
.L_187:
        /*0068*/ 	.byte	0x03, 0x50
        /*006a*/ 	.short	0x0000


	//----- nvinfo : EIATTR_MAXREG_COUNT
	.align		4
        /*006c*/ 	.byte	0x03, 0x1b
        /*006e*/ 	.short	0x00ff


	//----- nvinfo : EIATTR_NUM_BARRIERS
	.align		4
        /*0070*/ 	.byte	0x02, 0x4c
        /*0072*/ 	.byte	0x01
	.zero		1


	//----- nvinfo : EIATTR_MERCURY_ISA_VERSION
	.align		4
        /*0074*/ 	.byte	0x03, 0x5f
        /*0076*/ 	.short	0x0101


	//----- nvinfo : EIATTR_VRC_CTA_INIT_COUNT
	.align		4
        /*0078*/ 	.byte	0x02, 0x4a
	.zero		1
	.zero		1


	//----- nvinfo : EIATTR_EXIT_INSTR_OFFSETS
	.align		4
        /*007c*/ 	.byte	0x04, 0x1c
        /*007e*/ 	.short	(.L_189 - .L_188)


	//   ....[0]....
.L_188:
        /*0080*/ 	.word	0x000001c0


	//   ....[1]....
        /*0084*/ 	.word	0x00000760


	//----- nvinfo : EIATTR_CRS_STACK_SIZE
	.align		4
.L_189:
        /*0088*/ 	.byte	0x04, 0x1e
        /*008a*/ 	.short	(.L_191 - .L_190)
.L_190:
        /*008c*/ 	.word	0x00000000


	//----- nvinfo : EIATTR_CBANK_PARAM_SIZE
	.align		4
.L_191:
        /*0090*/ 	.byte	0x03, 0x19
        /*0092*/ 	.short	0x0024


	//----- nvinfo : EIATTR_PARAM_CBANK
	.align		4
        /*0094*/ 	.byte	0x04, 0x0a
        /*0096*/ 	.short	(.L_193 - .L_192)
	.align		4
.L_192:
        /*0098*/ 	.word	index@(.nv.constant0._Z16VectorDotProductPfS_S_ffi)
        /*009c*/ 	.short	0x0380
        /*009e*/ 	.short	0x0024


	//----- nvinfo : EIATTR_SW_WAR
	.align		4
.L_193:
        /*00a0*/ 	.byte	0x04, 0x36
        /*00a2*/ 	.short	(.L_195 - .L_194)
.L_194:
        /*00a4*/ 	.word	0x00000008
.L_195:


//--------------------- .nv.info._Z20VectorHadamardKernelPfS_S_ffi --------------------------
	.section	.nv.info._Z20VectorHadamardKernelPfS_S_ffi,"",@"SHT_CUDA_INFO"
	.sectionflags	@""
	.align	4


	//----- nvinfo : EIATTR_CUDA_API_VERSION
	.align		4
        /*0000*/ 	.byte	0x04, 0x37
        /*0002*/ 	.short	(.L_197 - .L_196)
.L_196:
        /*0004*/ 	.word	0x00000082


	//----- nvinfo : EIATTR_KPARAM_INFO
	.align		4
.L_197:
        /*0008*/ 	.byte	0x04, 0x17
        /*000a*/ 	.short	(.L_199 - .L_198)
.L_198:
        /*000c*/ 	.word	0x00000000
        /*0010*/ 	.short	0x0005
        /*0012*/ 	.short	0x0020
        /*0014*/ 	.byte	0x00, 0xf0, 0x11, 0x00


	//----- nvinfo : EIATTR_KPARAM_INFO
	.align		4
.L_199:
        /*0018*/ 	.byte	0x04, 0x17
        /*001a*/ 	.short	(.L_201 - .L_200)
.L_200:
        /*001c*/ 	.word	0x00000000
        /*0020*/ 	.short	0x0004
        /*0022*/ 	.short	0x001c
        /*0024*/ 	.byte	0x00, 0xf0, 0x11, 0x00


	//----- nvinfo : EIATTR_KPARAM_INFO
	.align		4
.L_201:
        /*0028*/ 	.byte	0x04, 0x17
        /*002a*/ 	.short	(.L_203 - .L_202)
.L_202:
        /*002c*/ 	.word	0x00000000
        /*0030*/ 	.short	0x0003
        /*0032*/ 	.short	0x0018
        /*0034*/ 	.byte	0x00, 0xf0, 0x11, 0x00


	//----- nvinfo : EIATTR_KPARAM_INFO
	.align		4
.L_203:
        /*0038*/ 	.byte	0x04, 0x17
        /*003a*/ 	.short	(.L_205 - .L_204)
.L_204:
        /*003c*/ 	.word	0x00000000
        /*0040*/ 	.short	0x0002
        /*0042*/ 	.short	0x0010
        /*0044*/ 	.byte	0x00, 0xf5, 0x21, 0x00


	//----- nvinfo : EIATTR_KPARAM_INFO
	.align		4
.L_205:
        /*0048*/ 	.byte	0x04, 0x17
        /*004a*/ 	.short	(.L_207 - .L_206)
.L_206:
        /*004c*/ 	.word	0x00000000
        /*0050*/ 	.short	0x0001
        /*0052*/ 	.short	0x0008
        /*0054*/ 	.byte	0x00, 0xf5, 0x21, 0x00


	//----- nvinfo : EIATTR_KPARAM_INFO
	.align		4
.L_207:
        /*0058*/ 	.byte	0x04, 0x17
        /*005a*/ 	.short	(.L_209 - .L_208)
.L_208:
        /*005c*/ 	.word	0x00000000
        /*0060*/ 	.short	0x0000
        /*0062*/ 	.short	0x0000
        /*0064*/ 	.byte	0x00, 0xf5, 0x21, 0x00


	//----- nvinfo : EIATTR_SPARSE_MMA_MASK
	.align		4
.L_209:
        /*0068*/ 	.byte	0x03, 0x50
        /*006a*/ 	.short	0x0000


	//----- nvinfo : EIATTR_MAXREG_COUNT
	.align		4
        /*006c*/ 	.byte	0x03, 0x1b
        /*006e*/ 	.short	0x00ff


	//----- nvinfo : EIATTR_MERCURY_ISA_VERSION
	.align		4
        /*0070*/ 	.byte	0x03, 0x5f
        /*0072*/ 	.short	0x0101


	//----- nvinfo : EIATTR_VRC_CTA_INIT_COUNT
	.align		4
        /*0074*/ 	.byte	0x02, 0x4a
	.zero		1
	.zero		1


	//----- nvinfo : EIATTR_EXIT_INSTR_OFFSETS
	.align		4
        /*0078*/ 	.byte	0x04, 0x1c
        /*007a*/ 	.short	(.L_211 - .L_210)


	//   ....[0]....
.L_210:
        /*007c*/ 	.word	0x00000070


	//   ....[1]....
        /*0080*/ 	.word	0x00000160


	//----- nvinfo : EIATTR_CBANK_PARAM_SIZE
	.align		4
.L_211:
        /*0084*/ 	.byte	0x03, 0x19
        /*0086*/ 	.short	0x0024


	//----- nvinfo : EIATTR_PARAM_CBANK
	.align		4
        /*0088*/ 	.byte	0x04, 0x0a
        /*008a*/ 	.short	(.L_213 - .L_212)
	.align		4
.L_212:
        /*008c*/ 	.word	index@(.nv.constant0._Z20VectorHadamardKernelPfS_S_ffi)
        /*0090*/ 	.short	0x0380
        /*0092*/ 	.short	0x0024


	//----- nvinfo : EIATTR_SW_WAR
	.align		4
.L_213:
        /*0094*/ 	.byte	0x04, 0x36
        /*0096*/ 	.short	(.L_215 - .L_214)
.L_214:
        /*0098*/ 	.word	0x00000008
.L_215:


//--------------------- .nv.info._Z20VectorAdditionKernelPfS_S_ffi --------------------------
	.section	.nv.info._Z20VectorAdditionKernelPfS_S_ffi,"",@"SHT_CUDA_INFO"
	.sectionflags	@""
	.align	4


	//----- nvinfo : EIATTR_CUDA_API_VERSION
	.align		4
        /*0000*/ 	.byte	0x04, 0x37
        /*0002*/ 	.short	(.L_217 - .L_216)
.L_216:
        /*0004*/ 	.word	0x00000082


	//----- nvinfo : EIATTR_KPARAM_INFO
	.align		4
.L_217:
        /*0008*/ 	.byte	0x04, 0x17
        /*000a*/ 	.short	(.L_219 - .L_218)
.L_218:
        /*000c*/ 	.word	0x00000000
        /*0010*/ 	.short	0x0005
        /*0012*/ 	.short	0x0020
        /*0014*/ 	.byte	0x00, 0xf0, 0x11, 0x00


	//----- nvinfo : EIATTR_KPARAM_INFO
	.align		4
.L_219:
        /*0018*/ 	.byte	0x04, 0x17
        /*001a*/ 	.short	(.L_221 - .L_220)
.L_220:
        /*001c*/ 	.word	0x00000000
        /*0020*/ 	.short	0x0004
        /*0022*/ 	.short	0x001c
        /*0024*/ 	.byte	0x00, 0xf0, 0x11, 0x00


	//----- nvinfo : EIATTR_KPARAM_INFO
	.align		4
.L_221:
        /*0028*/ 	.byte	0x04, 0x17
        /*002a*/ 	.short	(.L_223 - .L_222)
.L_222:
        /*002c*/ 	.word	0x00000000
        /*0030*/ 	.short	0x0003
        /*0032*/ 	.short	0x0018
        /*0034*/ 	.byte	0x00, 0xf0, 0x11, 0x00


	//----- nvinfo : EIATTR_KPARAM_INFO
	.align		4
.L_223:
        /*0038*/ 	.byte	0x04, 0x17
        /*003a*/ 	.short	(.L_225 - .L_224)
.L_224:
        /*003c*/ 	.word	0x00000000
        /*0040*/ 	.short	0x0002
        /*0042*/ 	.short	0x0010
        /*0044*/ 	.byte	0x00, 0xf5, 0x21, 0x00


	//----- nvinfo : EIATTR_KPARAM_INFO
	.align		4
.L_225:
        /*0048*/ 	.byte	0x04, 0x17
        /*004a*/ 	.short	(.L_227 - .L_226)
.L_226:
        /*004c*/ 	.word	0x00000000
        /*0050*/ 	.short	0x0001
        /*0052*/ 	.short	0x0008
        /*0054*/ 	.byte	0x00, 0xf5, 0x21, 0x00


	//----- nvinfo : EIATTR_KPARAM_INFO
	.align		4
.L_227:
        /*0058*/ 	.byte	0x04, 0x17
        /*005a*/ 	.short	(.L_229 - .L_228)
.L_228:
        /*005c*/ 	.word	0x00000000
        /*0060*/ 	.short	0x0000
        /*0062*/ 	.short	0x0000
        /*0064*/ 	.byte	0x00, 0xf5, 0x21, 0x00


	//----- nvinfo : EIATTR_SPARSE_MMA_MASK
	.align		4
.L_229:
        /*0068*/ 	.byte	0x03, 0x50
        /*006a*/ 	.short	0x0000


	//----- nvinfo : EIATTR_MAXREG_COUNT
	.align		4
        /*006c*/ 	.byte	0x03, 0x1b
        /*006e*/ 	.short	0x00ff


	//----- nvinfo : EIATTR_MERCURY_ISA_VERSION
	.align		4
        /*0070*/ 	.byte	0x03, 0x5f
        /*0072*/ 	.short	0x0101


	//----- nvinfo : EIATTR_VRC_CTA_INIT_COUNT
	.align		4
        /*0074*/ 	.byte	0x02, 0x4a
	.zero		1
	.zero		1


	//----- nvinfo : EIATTR_EXIT_INSTR_OFFSETS
	.align		4
        /*0078*/ 	.byte	0x04, 0x1c
        /*007a*/ 	.short	(.L_231 - .L_230)


	//   ....[0]....
.L_230:
        /*007c*/ 	.word	0x00000070


	//   ....[1]....
        /*0080*/ 	.word	0x00000150


	//----- nvinfo : EIATTR_CBANK_PARAM_SIZE
	.align		4
.L_231:
        /*0084*/ 	.byte	0x03, 0x19
        /*0086*/ 	.short	0x0024


	//----- nvinfo : EIATTR_PARAM_CBANK
	.align		4
        /*0088*/ 	.byte	0x04, 0x0a
        /*008a*/ 	.short	(.L_233 - .L_232)
	.align		4
.L_232:
        /*008c*/ 	.word	index@(.nv.constant0._Z20VectorAdditionKernelPfS_S_ffi)
        /*0090*/ 	.short	0x0380
        /*0092*/ 	.short	0x0024


	//----- nvinfo : EIATTR_SW_WAR
	.align		4
.L_233:
        /*0094*/ 	.byte	0x04, 0x36
        /*0096*/ 	.short	(.L_235 - .L_234)
.L_234:
        /*0098*/ 	.word	0x00000008
.L_235:


//--------------------- .nv.callgraph             --------------------------
	.section	.nv.callgraph,"",@"SHT_CUDA_CALLGRAPH"
	.align	4
	.sectionentsize	8
	.align		4
        /*0000*/ 	.word	0x00000000
	.align		4
        /*0004*/ 	.word	0xffffffff
	.align		4
        /*0008*/ 	.word	0x00000000
	.align		4
        /*000c*/ 	.word	0xfffffffe
	.align		4
        /*0010*/ 	.word	0x00000000
	.align		4
        /*0014*/ 	.word	0xfffffffd
	.align		4
        /*0018*/ 	.word	0x00000000
	.align		4
        /*001c*/ 	.word	0xfffffffc


//--------------------- .text._Z23MatrixSigmoidDerivativePfS_ii --------------------------
	.section	.text._Z23MatrixSigmoidDerivativePfS_ii,"ax",@progbits
	.align	128
        .global         _Z23MatrixSigmoidDerivativePfS_ii
        .type           _Z23MatrixSigmoidDerivativePfS_ii,@function
        .size           _Z23MatrixSigmoidDerivativePfS_ii,(.L_x_45 - _Z23MatrixSigmoidDerivativePfS_ii)
        .other          _Z23MatrixSigmoidDerivativePfS_ii,@"STO_CUDA_ENTRY STV_DEFAULT"
_Z23MatrixSigmoidDerivativePfS_ii:
.text._Z23MatrixSigmoidDerivativePfS_ii:
[----:B------:R-:W-:Y:S01]  /*0000*/  LDC R1, c[0x0][0x37c] ;  /* 0x0000df00ff017b82 */ /* 0x000fe20000000800 */
[----:B------:R-:W0:Y:S07]  /*0010*/  S2R R0, SR_TID.X ;  /* 0x0000000000007919 */ /* 0x000e2e0000002100 */
[----:B------:R-:W0:Y:S01]  /*0020*/  S2UR UR4, SR_CTAID.X ;  /* 0x00000000000479c3 */ /* 0x000e220000002500 */
[----:B------:R-:W1:Y:S01]  /*0030*/  LDCU.64 UR6, c[0x0][0x390] ;  /* 0x00007200ff0677ac */ /* 0x000e620008000a00 */
[----:B------:R-:W2:Y:S06]  /*0040*/  S2R R5, SR_TID.Y ;  /* 0x0000000000057919 */ /* 0x000eac0000002200 */
[----:B------:R-:W0:Y:S08]  /*0050*/  LDC R3, c[0x0][0x360] ;  /* 0x0000d800ff037b82 */ /* 0x000e300000000800 */
[----:B------:R-:W2:Y:S08]  /*0060*/  S2UR UR5, SR_CTAID.Y ;  /* 0x00000000000579c3 */ /* 0x000eb00000002600 */
[----:B------:R-:W2:Y:S01]  /*0070*/  LDC R2, c[0x0][0x364] ;  /* 0x0000d900ff027b82 */ /* 0x000ea20000000800 */
[----:B0-----:R-:W-:-:S05]  /*0080*/  IMAD R3, R3, UR4, R0 ;  /* 0x0000000403037c24 */ /* 0x001fca000f8e0200 */
[----:B-1----:R-:W-:Y:S01]  /*0090*/  ISETP.GE.AND P0, PT, R3, UR7, PT ;  /* 0x0000000703007c0c */ /* 0x002fe2000bf06270 */
[----:B--2---:R-:W-:-:S04]  /*00a0*/  IMAD R0, R2, UR5, R5 ;  /* 0x0000000502007c24 */ /* 0x004fc8000f8e0205 */
[----:B------:R-:W-:Y:S01]  /*00b0*/  IMAD R3, R3, UR7, R0 ;  /* 0x0000000703037c24 */ /* 0x000fe2000f8e0200 */
[----:B------:R-:W-:-:S13]  /*00c0*/  ISETP.GE.OR P0, PT, R0, UR6, P0 ;  /* 0x0000000600007c0c */ /* 0x000fda0008706670 */
[----:B------:R-:W-:Y:S05]  /*00d0*/  @P0 EXIT ;  /* 0x000000000000094d */ /* 0x000fea0003800000 */
[----:B------:R-:W0:Y:S01]  /*00e0*/  LDC.64 R4, c[0x0][0x380] ;  /* 0x0000e000ff047b82 */ /* 0x000e220000000a00 */
[----:B------:R-:W1:Y:S01]  /*00f0*/  LDCU.64 UR4, c[0x0][0x358] ;  /* 0x00006b00ff0477ac */ /* 0x000e620008000a00 */
[----:B0-----:R-:W-:-:S06]  /*0100*/  IMAD.WIDE R4, R3, 0x4, R4 ;  /* 0x0000000403047825 */ /* 0x001fcc00078e0204 */
[----:B-1----:R-:W2:Y:S01]  /*0110*/  LDG.E R4, desc[UR4][R4.64] ;  /* 0x0000000404047981 */ /* 0x002ea2000c1e1900 */
[----:B------:R-:W-:Y:S02]  /*0120*/  HFMA2 R9, -RZ, RZ, 3.7421875, 0 ;  /* 0x437c0000ff097431 */ /* 0x000fe400000001ff */
[----:B------:R-:W-:Y:S01]  /*0130*/  IMAD.MOV.U32 R7, RZ, RZ, 0x3bbb989d ;  /* 0x3bbb989dff077424 */ /* 0x000fe200078e00ff */
[----:B------:R-:W-:Y:S03]  /*0140*/  BSSY.RECONVERGENT B0, `(.L_x_0) ;  /* 0x0000014000007945 */ /* 0x000fe60003800200 */
[----:B--2---:R-:W-:-:S04]  /*0150*/  FFMA.SAT R0, R4, -R7, 0.5 ;  /* 0x3f00000004007423 */ /* 0x004fc80000002807 */
[----:B------:R-:W-:-:S04]  /*0160*/  FFMA.RM R0, R0, R9, 12582913 ;  /* 0x4b40000100007423 */ /* 0x000fc80000004009 */
[C---:B------:R-:W-:Y:S01]  /*0170*/  FADD R7, R0.reuse, -12583039 ;  /* 0xcb40007f00077421 */ /* 0x040fe20000000000 */
[----:B------:R-:W-:-:S03]  /*0180*/  IMAD.SHL.U32 R0, R0, 0x800000, RZ ;  /* 0x0080000000007824 */ /* 0x000fc600078e00ff */
[----:B------:R-:W-:-:S04]  /*0190*/  FFMA R7, R4, -1.4426950216293334961, -R7 ;  /* 0xbfb8aa3b04077823 */ /* 0x000fc80000000807 */
[----:B------:R-:W-:-:S06]  /*01a0*/  FFMA R7, R4, -1.925963033500011079e-08, R7 ;  /* 0xb2a5706004077823 */ /* 0x000fcc0000000007 */
[----:B------:R-:W0:Y:S02]  /*01b0*/  MUFU.EX2 R7, R7 ;  /* 0x0000000700077308 */ /* 0x000e240000000800 */
[----:B0-----:R-:W-:-:S05]  /*01c0*/  FFMA R0, R0, R7, 1 ;  /* 0x3f80000000007423 */ /* 0x001fca0000000007 */
[----:B------:R-:W-:-:S04]  /*01d0*/  IADD3 R2, PT, PT, R0, 0x1800000, RZ ;  /* 0x0180000000027810 */ /* 0x000fc80007ffe0ff */
[----:B------:R-:W-:-:S04]  /*01e0*/  LOP3.LUT R2, R2, 0x7f800000, RZ, 0xc0, !PT ;  /* 0x7f80000002027812 */ /* 0x000fc800078ec0ff */
[----:B------:R-:W-:-:S13]  /*01f0*/  ISETP.GT.U32.AND P0, PT, R2, 0x1ffffff, PT ;  /* 0x01ffffff0200780c */ /* 0x000fda0003f04070 */
[----:B------:R-:W-:Y:S05]  /*0200*/  @P0 BRA `(.L_x_1) ;  /* 0x00000000000c0947 */ /* 0x000fea0003800000 */
[----:B------:R-:W-:-:S07]  /*0210*/  MOV R4, 0x230 ;  /* 0x0000023000047802 */ /* 0x000fce0000000f00 */
[----:B------:R-:W-:Y:S05]  /*0220*/  CALL.REL.NOINC `($__internal_0_$__cuda_sm20_rcp_rn_f32_slowpath) ;  /* 0x0000000000307944 */ /* 0x000fea0003c00000 */
[----:B------:R-:W-:Y:S05]  /*0230*/  BRA `(.L_x_2) ;  /* 0x0000000000107947 */ /* 0x000fea0003800000 */
.L_x_1:
[----:B------:R-:W0:Y:S02]  /*0240*/  MUFU.RCP R5, R0 ;  /* 0x0000000000057308 */ /* 0x000e240000001000 */
[----:B0-----:R-:W-:-:S04]  /*0250*/  FFMA R2, R0, R5, -1 ;  /* 0xbf80000000027423 */ /* 0x001fc80000000005 */
[----:B------:R-:W-:-:S04]  /*0260*/  FADD.FTZ R2, -R2, -RZ ;  /* 0x800000ff02027221 */ /* 0x000fc80000010100 */
[----:B------:R-:W-:-:S07]  /*0270*/  FFMA R2, R5, R2, R5 ;  /* 0x0000000205027223 */ /* 0x000fce0000000005 */
.L_x_2:
[----:B------:R-:W-:Y:S05]  /*0280*/  BSYNC.RECONVERGENT B0 ;  /* 0x0000000000007941 */ /* 0x000fea0003800200 */
.L_x_0:
[----:B------:R-:W0:Y:S01]  /*0290*/  LDC.64 R4, c[0x0][0x388] ;  /* 0x0000e200ff047b82 */ /* 0x000e220000000a00 */
[----:B------:R-:W-:-:S04]  /*02a0*/  FADD R7, -R2, 1 ;  /* 0x3f80000002077421 */ /* 0x000fc80000000100 */
[----:B------:R-:W-:Y:S01]  /*02b0*/  FMUL R7, R7, R2 ;  /* 0x0000000207077220 */ /* 0x000fe20000400000 */
[----:B0-----:R-:W-:-:S05]  /*02c0*/  IMAD.WIDE R2, R3, 0x4, R4 ;  /* 0x0000000403027825 */ /* 0x001fca00078e0204 */
[----:B------:R-:W-:Y:S01]  /*02d0*/  STG.E desc[UR4][R2.64], R7 ;  /* 0x0000000702007986 */ /* 0x000fe2000c101904 */
[----:B------:R-:W-:Y:S05]  /*02e0*/  EXIT ;  /* 0x000000000000794d */ /* 0x000fea0003800000 */
        .weak           $__internal_0_$__cuda_sm20_rcp_rn_f32_slowpath
        .type           $__internal_0_$__cuda_sm20_rcp_rn_f32_slowpath,@function
        .size           $__internal_0_$__cuda_sm20_rcp_rn_f32_slowpath,(.L_x_45 - $__internal_0_$__cuda_sm20_rcp_rn_f32_slowpath)
$__internal_0_$__cuda_sm20_rcp_rn_f32_slowpath:
[----:B------:R-:W-:Y:S01]  /*02f0*/  IMAD.SHL.U32 R2, R0, 0x2, RZ ;  /* 0x0000000200027824 */ /* 0x000fe200078e00ff */
[----:B------:R-:W-:Y:S04]  /*0300*/  BSSY.RECONVERGENT B1, `(.L_x_3) ;  /* 0x0000030000017945 */ /* 0x000fe80003800200 */
[----:B------:R-:W-:-:S04]  /*0310*/  SHF.R.U32.HI R2, RZ, 0x18, R2 ;  /* 0x00000018ff027819 */ /* 0x000fc80000011602 */
[----:B------:R-:W-:-:S13]  /*0320*/  ISETP.NE.U32.AND P0, PT, R2, RZ, PT ;  /* 0x000000ff0200720c */ /* 0x000fda0003f05070 */
[----:B------:R-:W-:Y:S05]  /*0330*/  @P0 BRA `(.L_x_4) ;  /* 0x0000000000280947 */ /* 0x000fea0003800000 */
[----:B------:R-:W-:-:S04]  /*0340*/  SHF.L.U32 R2, R0, 0x1, RZ ;  /* 0x0000000100027819 */ /* 0x000fc800000006ff */
[----:B------:R-:W-:-:S13]  /*0350*/  ISETP.NE.AND P0, PT, R2, RZ, PT ;  /* 0x000000ff0200720c */ /* 0x000fda0003f05270 */
[----:B------:R-:W-:Y:S01]  /*0360*/  @P0 FFMA R6, R0, 1.84467440737095516160e+19, RZ ;  /* 0x5f80000000060823 */ /* 0x000fe200000000ff */
[----:B------:R-:W-:Y:S08]  /*0370*/  @!P0 MUFU.RCP R5, R0 ;  /* 0x0000000000058308 */ /* 0x000ff00000001000 */
[----:B------:R-:W0:Y:S02]  /*0380*/  @P0 MUFU.RCP R7, R6 ;  /* 0x0000000600070308 */ /* 0x000e240000001000 */
[----:B0-----:R-:W-:-:S04]  /*0390*/  @P0 FFMA R2, R6, R7, -1 ;  /* 0xbf80000006020423 */ /* 0x001fc80000000007 */
[----:B------:R-:W-:-:S04]  /*03a0*/  @P0 FADD.FTZ R2, -R2, -RZ ;  /* 0x800000ff02020221 */ /* 0x000fc80000010100 */
[----:B------:R-:W-:-:S04]  /*03b0*/  @P0 FFMA R2, R7, R2, R7 ;  /* 0x0000000207020223 */ /* 0x000fc80000000007 */
[----:B------:R-:W-:Y:S01]  /*03c0*/  @P0 FFMA R5, R2, 1.84467440737095516160e+19, RZ ;  /* 0x5f80000002050823 */ /* 0x000fe200000000ff */
[----:B------:R-:W-:Y:S06]  /*03d0*/  BRA `(.L_x_5) ;  /* 0x0000000000887947 */ /* 0x000fec0003800000 */
.L_x_4:
[----:B------:R-:W-:-:S05]  /*03e0*/  VIADD R5, R2, 0xffffff03 ;  /* 0xffffff0302057836 */ /* 0x000fca0000000000 */
[----:B------:R-:W-:-:S13]  /*03f0*/  ISETP.GT.U32.AND P0, PT, R5, 0x1, PT ;  /* 0x000000010500780c */ /* 0x000fda0003f04070 */
[----:B------:R-:W-:Y:S05]  /*0400*/  @P0 BRA `(.L_x_6) ;  /* 0x0000000000780947 */ /* 0x000fea0003800000 */
[----:B------:R-:W-:Y:S02]  /*0410*/  LOP3.LUT R6, R0, 0x7fffff, RZ, 0xc0, !PT ;  /* 0x007fffff00067812 */ /* 0x000fe400078ec0ff */
[----:B------:R-:W-:Y:S02]  /*0420*/  MOV R10, 0x3 ;  /* 0x00000003000a7802 */ /* 0x000fe40000000f00 */
[----:B------:R-:W-:Y:S02]  /*0430*/  LOP3.LUT R6, R6, 0x3f800000, RZ, 0xfc, !PT ;  /* 0x3f80000006067812 */ /* 0x000fe400078efcff */
[----:B------:R-:W-:Y:S02]  /*0440*/  SHF.L.U32 R11, R10, R5, RZ ;  /* 0x000000050a0b7219 */ /* 0x000fe400000006ff */
[----:B------:R-:W0:Y:S02]  /*0450*/  MUFU.RCP R7, R6 ;  /* 0x0000000600077308 */ /* 0x000e240000001000 */
[----:B0-----:R-:W-:-:S04]  /*0460*/  FFMA R8, R6, R7, -1 ;  /* 0xbf80000006087423 */ /* 0x001fc80000000007 */
[----:B------:R-:W-:-:S04]  /*0470*/  FADD.FTZ R8, -R8, -RZ ;  /* 0x800000ff08087221 */ /* 0x000fc80000010100 */
[CCC-:B------:R-:W-:Y:S01]  /*0480*/  FFMA.RM R9, R7.reuse, R8.reuse, R7.reuse ;  /* 0x0000000807097223 */ /* 0x1c0fe20000004007 */
[----:B------:R-:W-:-:S04]  /*0490*/  FFMA.RP R8, R7, R8, R7 ;  /* 0x0000000807087223 */ /* 0x000fc80000008007 */
[C---:B------:R-:W-:Y:S02]  /*04a0*/  LOP3.LUT R7, R9.reuse, 0x7fffff, RZ, 0xc0, !PT ;  /* 0x007fffff09077812 */ /* 0x040fe400078ec0ff */
[----:B------:R-:W-:Y:S02]  /*04b0*/  FSETP.NEU.FTZ.AND P0, PT, R9, R8, PT ;  /* 0x000000080900720b */ /* 0x000fe40003f1d000 */
[----:B------:R-:W-:Y:S02]  /*04c0*/  LOP3.LUT R8, R7, 0x800000, RZ, 0xfc, !PT ;  /* 0x0080000007087812 */ /* 0x000fe400078efcff */
[----:B------:R-:W-:Y:S02]  /*04d0*/  SEL R7, RZ, 0xffffffff, !P0 ;  /* 0xffffffffff077807 */ /* 0x000fe40004000000 */
[----:B------:R-:W-:-:S03]  /*04e0*/  LOP3.LUT R6, R11, R8, RZ, 0xc0, !PT ;  /* 0x000000080b067212 */ /* 0x000fc600078ec0ff */
[----:B------:R-:W-:Y:S01]  /*04f0*/  IMAD.MOV R7, RZ, RZ, -R7 ;  /* 0x000000ffff077224 */ /* 0x000fe200078e0a07 */
[----:B------:R-:W-:-:S04]  /*0500*/  SHF.R.U32.HI R6, RZ, R5, R6 ;  /* 0x00000005ff067219 */ /* 0x000fc80000011606 */
[----:B------:R-:W-:Y:S02]  /*0510*/  LOP3.LUT P1, RZ, R7, R5, R8, 0xf8, !PT ;  /* 0x0000000507ff7212 */ /* 0x000fe4000782f808 */
[C---:B------:R-:W-:Y:S02]  /*0520*/  LOP3.LUT P0, RZ, R6.reuse, 0x1, RZ, 0xc0, !PT ;  /* 0x0000000106ff7812 */ /* 0x040fe4000780c0ff */
[----:B------:R-:W-:-:S04]  /*0530*/  LOP3.LUT P2, RZ, R6, 0x2, RZ, 0xc0, !PT ;  /* 0x0000000206ff7812 */ /* 0x000fc8000784c0ff */
[----:B------:R-:W-:Y:S02]  /*0540*/  PLOP3.LUT P0, PT, P0, P1, P2, 0xe0, 0x0 ;  /* 0x000000000000781c */ /* 0x000fe40000703c20 */
[----:B------:R-:W-:Y:S02]  /*0550*/  LOP3.LUT P1, RZ, R0, 0x7fffff, RZ, 0xc0, !PT ;  /* 0x007fffff00ff7812 */ /* 0x000fe4000782c0ff */
[----:B------:R-:W-:-:S04]  /*0560*/  SEL R5, RZ, 0x1, !P0 ;  /* 0x00000001ff057807 */ /* 0x000fc80004000000 */
[----:B------:R-:W-:-:S04]  /*0570*/  IADD3 R5, PT, PT, -R5, RZ, RZ ;  /* 0x000000ff05057210 */ /* 0x000fc80007ffe1ff */
[----:B------:R-:W-:Y:S01]  /*0580*/  ISETP.GE.AND P0, PT, R5, RZ, PT ;  /* 0x000000ff0500720c */ /* 0x000fe20003f06270 */
[----:B------:R-:W-:-:S05]  /*0590*/  VIADD R5, R2, 0xffffff04 ;  /* 0xffffff0402057836 */ /* 0x000fca0000000000 */
[----:B------:R-:W-:-:S07]  /*05a0*/  SHF.R.U32.HI R5, RZ, R5, R8 ;  /* 0x00000005ff057219 */ /* 0x000fce0000011608 */
[----:B------:R-:W-:-:S05]  /*05b0*/  @!P0 IADD3 R5, PT, PT, R5, 0x1, RZ ;  /* 0x0000000105058810 */ /* 0x000fca0007ffe0ff */
[----:B------:R-:W-:-:S05]  /*05c0*/  @!P1 IMAD.SHL.U32 R5, R5, 0x2, RZ ;  /* 0x0000000205059824 */ /* 0x000fca00078e00ff */
[----:B------:R-:W-:Y:S01]  /*05d0*/  LOP3.LUT R5, R5, 0x80000000, R0, 0xf8, !PT ;  /* 0x8000000005057812 */ /* 0x000fe200078ef800 */
[----:B------:R-:W-:Y:S06]  /*05e0*/  BRA `(.L_x_5) ;  /* 0x0000000000047947 */ /* 0x000fec0003800000 */
.L_x_6:
[----:B------:R0:W1:Y:S02]  /*05f0*/  MUFU.RCP R5, R0 ;  /* 0x0000000000057308 */ /* 0x0000640000001000 */
.L_x_5:
[----:B------:R-:W-:Y:S05]  /*0600*/  BSYNC.RECONVERGENT B1 ;  /* 0x0000000000017941 */ /* 0x000fea0003800200 */
.L_x_3:
[----:B-1----:R-:W-:Y:S01]  /*0610*/  MOV R2, R5 ;  /* 0x0000000500027202 */ /* 0x002fe20000000f00 */
[----:B------:R-:W-:-:S04]  /*0620*/  IMAD.MOV.U32 R5, RZ, RZ, 0x0 ;  /* 0x00000000ff057424 */ /* 0x000fc800078e00ff */
[----:B0-----:R-:W-:Y:S05]  /*0630*/  RET.REL.NODEC R4 `(_Z23MatrixSigmoidDerivativePfS_ii) ;  /* 0xfffffff804707950 */ /* 0x001fea0003c3ffff */
.L_x_7:
[----:B------:R-:W-:-:S00]  /*0640*/  BRA `(.L_x_7) ;  /* 0xfffffffc00fc7947 */ /* 0x000fc0000383ffff */
[----:B------:R-:W-:-:S00]  /*0650*/  NOP ;  /* 0x0000000000007918 */ /* 0x000fc00000000000 */
        /* <DEDUP_REMOVED lines=10> */
.L_x_45:


//--------------------- .text._Z13MatrixSigmoidPfS_ii --------------------------
	.section	.text._Z13MatrixSigmoidPfS_ii,"ax",@progbits
	.align	128
        .global         _Z13MatrixSigmoidPfS_ii
        .type           _Z13MatrixSigmoidPfS_ii,@function
        .size           _Z13MatrixSigmoidPfS_ii,(.L_x_46 - _Z13MatrixSigmoidPfS_ii)
        .other          _Z13MatrixSigmoidPfS_ii,@"STO_CUDA_ENTRY STV_DEFAULT"
_Z13MatrixSigmoidPfS_ii:
.text._Z13MatrixSigmoidPfS_ii:
        /* <DEDUP_REMOVED lines=18> */
[----:B------:R-:W-:Y:S01]  /*0120*/  IMAD.MOV.U32 R7, RZ, RZ, 0x3bbb989d ;  /* 0x3bbb989dff077424 */ /* 0x000fe200078e00ff */
[----:B------:R-:W-:Y:S01]  /*0130*/  BSSY.RECONVERGENT B0, `(.L_x_8) ;  /* 0x0000015000007945 */ /* 0x000fe20003800200 */
[----:B------:R-:W-:Y:S02]  /*0140*/  IMAD.MOV.U32 R9, RZ, RZ, 0x437c0000 ;  /* 0x437c0000ff097424 */ /* 0x000fe400078e00ff */
[----:B--2---:R-:W-:-:S04]  /*0150*/  FFMA.SAT R0, R4, -R7, 0.5 ;  /* 0x3f00000004007423 */ /* 0x004fc80000002807 */
[----:B------:R-:W-:-:S04]  /*0160*/  FFMA.RM R0, R0, R9, 12582913 ;  /* 0x4b40000100007423 */ /* 0x000fc80000004009 */
[C---:B------:R-:W-:Y:S01]  /*0170*/  FADD R7, R0.reuse, -12583039 ;  /* 0xcb40007f00077421 */ /* 0x040fe20000000000 */
[----:B------:R-:W-:-:S03]  /*0180*/  SHF.L.U32 R0, R0, 0x17, RZ ;  /* 0x0000001700007819 */ /* 0x000fc600000006ff */
[----:B------:R-:W-:-:S04]  /*0190*/  FFMA R7, R4, -1.4426950216293334961, -R7 ;  /* 0xbfb8aa3b04077823 */ /* 0x000fc80000000807 */
[----:B------:R-:W-:-:S06]  /*01a0*/  FFMA R7, R4, -1.925963033500011079e-08, R7 ;  /* 0xb2a5706004077823 */ /* 0x000fcc0000000007 */
[----:B------:R-:W0:Y:S02]  /*01b0*/  MUFU.EX2 R7, R7 ;  /* 0x0000000700077308 */ /* 0x000e240000000800 */
[----:B0-----:R-:W-:-:S04]  /*01c0*/  FFMA R0, R0, R7, 1 ;  /* 0x3f80000000007423 */ /* 0x001fc80000000007 */
[----:B------:R-:W-:-:S05]  /*01d0*/  VIADD R2, R0, 0x1800000 ;  /* 0x0180000000027836 */ /* 0x000fca0000000000 */
[----:B------:R-:W-:-:S04]  /*01e0*/  LOP3.LUT R2, R2, 0x7f800000, RZ, 0xc0, !PT ;  /* 0x7f80000002027812 */ /* 0x000fc800078ec0ff */
[----:B------:R-:W-:-:S13]  /*01f0*/  ISETP.GT.U32.AND P0, PT, R2, 0x1ffffff, PT ;  /* 0x01ffffff0200780c */ /* 0x000fda0003f04070 */
[----:B------:R-:W-:Y:S05]  /*0200*/  @P0 BRA `(.L_x_9) ;  /* 0x00000000000c0947 */ /* 0x000fea0003800000 */
[----:B------:R-:W-:-:S07]  /*0210*/  MOV R4, 0x230 ;  /* 0x0000023000047802 */ /* 0x000fce0000000f00 */
[----:B------:R-:W-:Y:S05]  /*0220*/  CALL.REL.NOINC `($__internal_1_$__cuda_sm20_rcp_rn_f32_slowpath) ;  /* 0x0000000000287944 */ /* 0x000fea0003c00000 */
[----:B------:R-:W-:Y:S05]  /*0230*/  BRA `(.L_x_10) ;  /* 0x0000000000107947 */ /* 0x000fea0003800000 */
.L_x_9:
[----:B------:R-:W0:Y:S02]  /*0240*/  MUFU.RCP R7, R0 ;  /* 0x0000000000077308 */ /* 0x000e240000001000 */
[----:B0-----:R-:W-:-:S04]  /*0250*/  FFMA R2, R0, R7, -1 ;  /* 0xbf80000000027423 */ /* 0x001fc80000000007 */
[----:B------:R-:W-:-:S04]  /*0260*/  FADD.FTZ R2, -R2, -RZ ;  /* 0x800000ff02027221 */ /* 0x000fc80000010100 */
[----:B------:R-:W-:-:S07]  /*0270*/  FFMA R7, R7, R2, R7 ;  /* 0x0000000207077223 */ /* 0x000fce0000000007 */
.L_x_10:
[----:B------:R-:W-:Y:S05]  /*0280*/  BSYNC.RECONVERGENT B0 ;  /* 0x0000000000007941 */ /* 0x000fea0003800200 */
.L_x_8:
[----:B------:R-:W0:Y:S02]  /*0290*/  LDC.64 R4, c[0x0][0x388] ;  /* 0x0000e200ff047b82 */ /* 0x000e240000000a00 */
[----:B0-----:R-:W-:-:S05]  /*02a0*/  IMAD.WIDE R2, R3, 0x4, R4 ;  /* 0x0000000403027825 */ /* 0x001fca00078e0204 */
[----:B------:R-:W-:Y:S01]  /*02b0*/  STG.E desc[UR4][R2.64], R7 ;  /* 0x0000000702007986 */ /* 0x000fe2000c101904 */
[----:B------:R-:W-:Y:S05]  /*02c0*/  EXIT ;  /* 0x000000000000794d */ /* 0x000fea0003800000 */
        .weak           $__internal_1_$__cuda_sm20_rcp_rn_f32_slowpath
        .type           $__internal_1_$__cuda_sm20_rcp_rn_f32_slowpath,@function
        .size           $__internal_1_$__cuda_sm20_rcp_rn_f32_slowpath,(.L_x_46 - $__internal_1_$__cuda_sm20_rcp_rn_f32_slowpath)
$__internal_1_$__cuda_sm20_rcp_rn_f32_slowpath:
[----:B------:R-:W-:Y:S01]  /*02d0*/  SHF.L.U32 R2, R0, 0x1, RZ ;  /* 0x0000000100027819 */ /* 0x000fe200000006ff */
[----:B------:R-:W-:Y:S03]  /*02e0*/  BSSY.RECONVERGENT B1, `(.L_x_11) ;  /* 0x0000030000017945 */ /* 0x000fe60003800200 */
[----:B------:R-:W-:-:S04]  /*02f0*/  SHF.R.U32.HI R2, RZ, 0x18, R2 ;  /* 0x00000018ff027819 */ /* 0x000fc80000011602 */
[----:B------:R-:W-:-:S13]  /*0300*/  ISETP.NE.U32.AND P0, PT, R2, RZ, PT ;  /* 0x000000ff0200720c */ /* 0x000fda0003f05070 */
[----:B------:R-:W-:Y:S05]  /*0310*/  @P0 BRA `(.L_x_12) ;  /* 0x0000000000280947 */ /* 0x000fea0003800000 */
[----:B------:R-:W-:-:S05]  /*0320*/  IMAD.SHL.U32 R2, R0, 0x2, RZ ;  /* 0x0000000200027824 */ /* 0x000fca00078e00ff */
        /* <DEDUP_REMOVED lines=9> */
.L_x_12:
[----:B------:R-:W-:-:S04]  /*03c0*/  IADD3 R5, PT, PT, R2, -0xfd, RZ ;  /* 0xffffff0302057810 */ /* 0x000fc80007ffe0ff */
[----:B------:R-:W-:-:S13]  /*03d0*/  ISETP.GT.U32.AND P0, PT, R5, 0x1, PT ;  /* 0x000000010500780c */ /* 0x000fda0003f04070 */
[----:B------:R-:W-:Y:S05]  /*03e0*/  @P0 BRA `(.L_x_14) ;  /* 0x0000000000780947 */ /* 0x000fea0003800000 */
[----:B------:R-:W-:Y:S01]  /*03f0*/  LOP3.LUT R6, R0, 0x7fffff, RZ, 0xc0, !PT ;  /* 0x007fffff00067812 */ /* 0x000fe200078ec0ff */
[----:B------:R-:W-:-:S03]  /*0400*/  IMAD.MOV.U32 R10, RZ, RZ, 0x3 ;  /* 0x00000003ff0a7424 */ /* 0x000fc600078e00ff */
        /* <DEDUP_REMOVED lines=11> */
[----:B------:R-:W-:Y:S02]  /*04c0*/  LOP3.LUT R6, R11, R8, RZ, 0xc0, !PT ;  /* 0x000000080b067212 */ /* 0x000fe400078ec0ff */
[----:B------:R-:W-:-:S02]  /*04d0*/  IADD3 R7, PT, PT, -R7, RZ, RZ ;  /* 0x000000ff07077210 */ /* 0x000fc40007ffe1ff */
[-C--:B------:R-:W-:Y:S02]  /*04e0*/  SHF.R.U32.HI R6, RZ, R5.reuse, R6 ;  /* 0x00000005ff067219 */ /* 0x080fe40000011606 */
[----:B------:R-:W-:Y:S02]  /*04f0*/  LOP3.LUT P1, RZ, R7, R5, R8, 0xf8, !PT ;  /* 0x0000000507ff7212 */ /* 0x000fe4000782f808 */
[C---:B------:R-:W-:Y:S02]  /*0500*/  LOP3.LUT P0, RZ, R6.reuse, 0x1, RZ, 0xc0, !PT ;  /* 0x0000000106ff7812 */ /* 0x040fe4000780c0ff */
[----:B------:R-:W-:-:S04]  /*0510*/  LOP3.LUT P2, RZ, R6, 0x2, RZ, 0xc0, !PT ;  /* 0x0000000206ff7812 */ /* 0x000fc8000784c0ff */
[----:B------:R-:W-:Y:S02]  /*0520*/  PLOP3.LUT P0, PT, P0, P1, P2, 0xe0, 0x0 ;  /* 0x000000000000781c */ /* 0x000fe40000703c20 */
[----:B------:R-:W-:Y:S02]  /*0530*/  LOP3.LUT P1, RZ, R0, 0x7fffff, RZ, 0xc0, !PT ;  /* 0x007fffff00ff7812 */ /* 0x000fe4000782c0ff */
[----:B------:R-:W-:-:S05]  /*0540*/  SEL R5, RZ, 0x1, !P0 ;  /* 0x00000001ff057807 */ /* 0x000fca0004000000 */
[----:B------:R-:W-:-:S05]  /*0550*/  IMAD.MOV R5, RZ, RZ, -R5 ;  /* 0x000000ffff057224 */ /* 0x000fca00078e0a05 */
[----:B------:R-:W-:Y:S02]  /*0560*/  ISETP.GE.AND P0, PT, R5, RZ, PT ;  /* 0x000000ff0500720c */ /* 0x000fe40003f06270 */
[----:B------:R-:W-:-:S04]  /*0570*/  IADD3 R5, PT, PT, R2, -0xfc, RZ ;  /* 0xffffff0402057810 */ /* 0x000fc80007ffe0ff */
[----:B------:R-:W-:-:S07]  /*0580*/  SHF.R.U32.HI R5, RZ, R5, R8 ;  /* 0x00000005ff057219 */ /* 0x000fce0000011608 */
[----:B------:R-:W-:-:S05]  /*0590*/  @!P0 VIADD R5, R5, 0x1 ;  /* 0x0000000105058836 */ /* 0x000fca0000000000 */
[----:B------:R-:W-:-:S04]  /*05a0*/  @!P1 SHF.L.U32 R5, R5, 0x1, RZ ;  /* 0x0000000105059819 */ /* 0x000fc800000006ff */
[----:B------:R-:W-:Y:S01]  /*05b0*/  LOP3.LUT R5, R5, 0x80000000, R0, 0xf8, !PT ;  /* 0x8000000005057812 */ /* 0x000fe200078ef800 */
[----:B------:R-:W-:Y:S06]  /*05c0*/  BRA `(.L_x_13) ;  /* 0x0000000000047947 */ /* 0x000fec0003800000 */
.L_x_14:
[----:B------:R0:W1:Y:S02]  /*05d0*/  MUFU.RCP R5, R0 ;  /* 0x0000000000057308 */ /* 0x0000640000001000 */
.L_x_13:
[----:B------:R-:W-:Y:S05]  /*05e0*/  BSYNC.RECONVERGENT B1 ;  /* 0x0000000000017941 */ /* 0x000fea0003800200 */
.L_x_11:
[----:B-1----:R-:W-:Y:S02]  /*05f0*/  IMAD.MOV.U32 R7, RZ, RZ, R5 ;  /* 0x000000ffff077224 */ /* 0x002fe400078e0005 */
[----:B------:R-:W-:-:S04]  /*0600*/  HFMA2 R5, -RZ, RZ, 0, 0 ;  /* 0x00000000ff057431 */ /* 0x000fc800000001ff */
[----:B0-----:R-:W-:Y:S05]  /*0610*/  RET.REL.NODEC R4 `(_Z13MatrixSigmoidPfS_ii) ;  /* 0xfffffff804787950 */ /* 0x001fea0003c3ffff */
.L_x_15:
        /* <DEDUP_REMOVED lines=14> */
.L_x_46:


//--------------------- .text._Z20MatrixHadamardKernelPfS_S_ffii --------------------------
	.section	.text._Z20MatrixHadamardKernelPfS_S_ffii,"ax",@progbits
	.align	128
        .global         _Z20MatrixHadamardKernelPfS_S_ffii
        .type           _Z20MatrixHadamardKernelPfS_S_ffii,@function
        .size           _Z20MatrixHadamardKernelPfS_S_ffii,(.L_x_51 - _Z20MatrixHadamardKernelPfS_S_ffii)
        .other          _Z20MatrixHadamardKernelPfS_S_ffii,@"STO_CUDA_ENTRY STV_DEFAULT"
_Z20MatrixHadamardKernelPfS_S_ffii:
.text._Z20MatrixHadamardKernelPfS_S_ffii:
        /* <DEDUP_REMOVED lines=16> */
[----:B------:R-:W2:Y:S06]  /*0100*/  LDCU.64 UR6, c[0x0][0x398] ;  /* 0x00007300ff0677ac */ /* 0x000eac0008000a00 */
[----:B------:R-:W3:Y:S08]  /*0110*/  LDC.64 R4, c[0x0][0x388] ;  /* 0x0000e200ff047b82 */ /* 0x000ef00000000a00 */
[----:B------:R-:W4:Y:S01]  /*0120*/  LDC.64 R6, c[0x0][0x390] ;  /* 0x0000e400ff067b82 */ /* 0x000f220000000a00 */
[----:B0-----:R-:W-:-:S06]  /*0130*/  IMAD.WIDE R2, R9, 0x4, R2 ;  /* 0x0000000409027825 */ /* 0x001fcc00078e0202 */
[----:B-1----:R-:W2:Y:S01]  /*0140*/  LDG.E R2, desc[UR4][R2.64] ;  /* 0x0000000402027981 */ /* 0x002ea2000c1e1900 */
[----:B---3--:R-:W-:-:S06]  /*0150*/  IMAD.WIDE R4, R9, 0x4, R4 ;  /* 0x0000000409047825 */ /* 0x008fcc00078e0204 */
[----:B------:R-:W3:Y:S01]  /*0160*/  LDG.E R5, desc[UR4][R4.64] ;  /* 0x0000000404057981 */ /* 0x000ee2000c1e1900 */
[----:B----4-:R-:W-:-:S04]  /*0170*/  IMAD.WIDE R6, R9, 0x4, R6 ;  /* 0x0000000409067825 */ /* 0x010fc800078e0206 */
[----:B--2---:R-:W-:-:S04]  /*0180*/  FMUL R0, R2, UR6 ;  /* 0x0000000602007c20 */ /* 0x004fc80008400000 */
[----:B------:R-:W-:-:S04]  /*0190*/  FMUL R0, R0, UR7 ;  /* 0x0000000700007c20 */ /* 0x000fc80008400000 */
[----:B---3--:R-:W-:-:S05]  /*01a0*/  FMUL R9, R0, R5 ;  /* 0x0000000500097220 */ /* 0x008fca0000400000 */
[----:B------:R-:W-:Y:S01]  /*01b0*/  STG.E desc[UR4][R6.64], R9 ;  /* 0x0000000906007986 */ /* 0x000fe2000c101904 */
[----:B------:R-:W-:Y:S05]  /*01c0*/  EXIT ;  /* 0x000000000000794d */ /* 0x000fea0003800000 */
.L_x_16:
        /* <DEDUP_REMOVED lines=11> */
.L_x_51:


//--------------------- .text._Z15MatrixAddKernelPfS_S_ffii --------------------------
	.section	.text._Z15MatrixAddKernelPfS_S_ffii,"ax",@progbits
	.align	128
        .global         _Z15MatrixAddKernelPfS_S_ffii
        .type           _Z15MatrixAddKernelPfS_S_ffii,@function
        .size           _Z15MatrixAddKernelPfS_S_ffii,(.L_x_52 - _Z15MatrixAddKernelPfS_S_ffii)
        .other          _Z15MatrixAddKernelPfS_S_ffii,@"STO_CUDA_ENTRY STV_DEFAULT"
_Z15MatrixAddKernelPfS_S_ffii:
.text._Z15MatrixAddKernelPfS_S_ffii:
        /* <DEDUP_REMOVED lines=25> */
[----:B---3--:R-:W-:-:S05]  /*0190*/  FFMA R11, R2, UR6, R11 ;  /* 0x00000006020b7c23 */ /* 0x008fca000800000b */
[----:B------:R-:W-:Y:S01]  /*01a0*/  STG.E desc[UR4][R6.64], R11 ;  /* 0x0000000b06007986 */ /* 0x000fe2000c101904 */
[----:B------:R-:W-:Y:S05]  /*01b0*/  EXIT ;  /* 0x000000000000794d */ /* 0x000fea0003800000 */
.L_x_17:
        /* <DEDUP_REMOVED lines=12> */
.L_x_52:


//--------------------- .text._Z23VectorSigmoidDerivativePfS_i --------------------------
	.section	.text._Z23VectorSigmoidDerivativePfS_i,"ax",@progbits
	.align	128
        .global         _Z23VectorSigmoidDerivativePfS_i
        .type           _Z23VectorSigmoidDerivativePfS_i,@function
        .size           _Z23VectorSigmoidDerivativePfS_i,(.L_x_47 - _Z23VectorSigmoidDerivativePfS_i)
        .other          _Z23VectorSigmoidDerivativePfS_i,@"STO_CUDA_ENTRY STV_DEFAULT"
_Z23VectorSigmoidDerivativePfS_i:
.text._Z23VectorSigmoidDerivativePfS_i:
[----:B------:R-:W-:Y:S01]  /*0000*/  LDC R1, c[0x0][0x37c] ;  /* 0x0000df00ff017b82 */ /* 0x000fe20000000800 */
[----:B------:R-:W0:Y:S01]  /*0010*/  S2R R3, SR_CTAID.X ;  /* 0x0000000000037919 */ /* 0x000e220000002500 */
[----:B------:R-:W0:Y:S01]  /*0020*/  LDCU UR4, c[0x0][0x360] ;  /* 0x00006c00ff0477ac */ /* 0x000e220008000800 */
[----:B------:R-:W0:Y:S01]  /*0030*/  S2R R0, SR_TID.X ;  /* 0x0000000000007919 */ /* 0x000e220000002100 */
[----:B------:R-:W1:Y:S01]  /*0040*/  LDCU UR5, c[0x0][0x390] ;  /* 0x00007200ff0577ac */ /* 0x000e620008000800 */
[----:B0-----:R-:W-:-:S05]  /*0050*/  IMAD R3, R3, UR4, R0 ;  /* 0x0000000403037c24 */ /* 0x001fca000f8e0200 */
[----:B-1----:R-:W-:-:S13]  /*0060*/  ISETP.GE.AND P0, PT, R3, UR5, PT ;  /* 0x0000000503007c0c */ /* 0x002fda000bf06270 */
        /* <DEDUP_REMOVED lines=21> */
[----:B------:R-:W-:Y:S05]  /*01c0*/  CALL.REL.NOINC `($__internal_2_$__cuda_sm20_rcp_rn_f32_slowpath) ;  /* 0x0000000000307944 */ /* 0x000fea0003c00000 */
[----:B------:R-:W-:Y:S05]  /*01d0*/  BRA `(.L_x_20) ;  /* 0x0000000000107947 */ /* 0x000fea0003800000 */
.L_x_19:
[----:B------:R-:W0:Y:S02]  /*01e0*/  MUFU.RCP R5, R0 ;  /* 0x0000000000057308 */ /* 0x000e240000001000 */
[----:B0-----:R-:W-:-:S04]  /*01f0*/  FFMA R2, R0, R5, -1 ;  /* 0xbf80000000027423 */ /* 0x001fc80000000005 */
[----:B------:R-:W-:-:S04]  /*0200*/  FADD.FTZ R2, -R2, -RZ ;  /* 0x800000ff02027221 */ /* 0x000fc80000010100 */
[----:B------:R-:W-:-:S07]  /*0210*/  FFMA R2, R5, R2, R5 ;  /* 0x0000000205027223 */ /* 0x000fce0000000005 */
.L_x_20:
[----:B------:R-:W-:Y:S05]  /*0220*/  BSYNC.RECONVERGENT B0 ;  /* 0x0000000000007941 */ /* 0x000fea0003800200 */
.L_x_18:
[----:B------:R-:W0:Y:S01]  /*0230*/  LDC.64 R4, c[0x0][0x388] ;  /* 0x0000e200ff047b82 */ /* 0x000e220000000a00 */
[----:B------:R-:W-:-:S04]  /*0240*/  FADD R7, -R2, 1 ;  /* 0x3f80000002077421 */ /* 0x000fc80000000100 */
[----:B------:R-:W-:Y:S01]  /*0250*/  FMUL R7, R7, R2 ;  /* 0x0000000207077220 */ /* 0x000fe20000400000 */
[----:B0-----:R-:W-:-:S05]  /*0260*/  IMAD.WIDE R2, R3, 0x4, R4 ;  /* 0x0000000403027825 */ /* 0x001fca00078e0204 */
[----:B------:R-:W-:Y:S01]  /*0270*/  STG.E desc[UR4][R2.64], R7 ;  /* 0x0000000702007986 */ /* 0x000fe2000c101904 */
[----:B------:R-:W-:Y:S05]  /*0280*/  EXIT ;  /* 0x000000000000794d */ /* 0x000fea0003800000 */
        .weak           $__internal_2_$__cuda_sm20_rcp_rn_f32_slowpath
        .type           $__internal_2_$__cuda_sm20_rcp_rn_f32_slowpath,@function
        .size           $__internal_2_$__cuda_sm20_rcp_rn_f32_slowpath,(.L_x_47 - $__internal_2_$__cuda_sm20_rcp_rn_f32_slowpath)
$__internal_2_$__cuda_sm20_rcp_rn_f32_slowpath:
        /* <DEDUP_REMOVED lines=15> */
.L_x_22:
        /* <DEDUP_REMOVED lines=33> */
.L_x_24:
[----:B------:R0:W1:Y:S02]  /*0590*/  MUFU.RCP R5, R0 ;  /* 0x0000000000057308 */ /* 0x0000640000001000 */
.L_x_23:
[----:B------:R-:W-:Y:S05]  /*05a0*/  BSYNC.RECONVERGENT B1 ;  /* 0x0000000000017941 */ /* 0x000fea0003800200 */
.L_x_21:
[----:B-1----:R-:W-:Y:S02]  /*05b0*/  IMAD.MOV.U32 R2, RZ, RZ, R5 ;  /* 0x000000ffff027224 */ /* 0x002fe400078e0005 */
[----:B------:R-:W-:-:S04]  /*05c0*/  HFMA2 R5, -RZ, RZ, 0, 0 ;  /* 0x00000000ff057431 */ /* 0x000fc800000001ff */
[----:B0-----:R-:W-:Y:S05]  /*05d0*/  RET.REL.NODEC R4 `(_Z23VectorSigmoidDerivativePfS_i) ;  /* 0xfffffff804887950 */ /* 0x001fea0003c3ffff */
.L_x_25:
        /* <DEDUP_REMOVED lines=10> */
.L_x_47:


//--------------------- .text._Z13VectorSigmoidPfS_i --------------------------
	.section	.text._Z13VectorSigmoidPfS_i,"ax",@progbits
	.align	128
        .global         _Z13VectorSigmoidPfS_i
        .type           _Z13VectorSigmoidPfS_i,@function
        .size           _Z13VectorSigmoidPfS_i,(.L_x_48 - _Z13VectorSigmoidPfS_i)
        .other          _Z13VectorSigmoidPfS_i,@"STO_CUDA_ENTRY STV_DEFAULT"
_Z13VectorSigmoidPfS_i:
.text._Z13VectorSigmoidPfS_i:
        /* <DEDUP_REMOVED lines=28> */
[----:B------:R-:W-:Y:S05]  /*01c0*/  CALL.REL.NOINC `($__internal_3_$__cuda_sm20_rcp_rn_f32_slowpath) ;  /* 0x0000000000287944 */ /* 0x000fea0003c00000 */
[----:B------:R-:W-:Y:S05]  /*01d0*/  BRA `(.L_x_28) ;  /* 0x0000000000107947 */ /* 0x000fea0003800000 */
.L_x_27:
[----:B------:R-:W0:Y:S02]  /*01e0*/  MUFU.RCP R7, R0 ;  /* 0x0000000000077308 */ /* 0x000e240000001000 */
[----:B0-----:R-:W-:-:S04]  /*01f0*/  FFMA R2, R0, R7, -1 ;  /* 0xbf80000000027423 */ /* 0x001fc80000000007 */
[----:B------:R-:W-:-:S04]  /*0200*/  FADD.FTZ R2, -R2, -RZ ;  /* 0x800000ff02027221 */ /* 0x000fc80000010100 */
[----:B------:R-:W-:-:S07]  /*0210*/  FFMA R7, R7, R2, R7 ;  /* 0x0000000207077223 */ /* 0x000fce0000000007 */
.L_x_28:
[----:B------:R-:W-:Y:S05]  /*0220*/  BSYNC.RECONVERGENT B0 ;  /* 0x0000000000007941 */ /* 0x000fea0003800200 */
.L_x_26:
[----:B------:R-:W0:Y:S02]  /*0230*/  LDC.64 R4, c[0x0][0x388] ;  /* 0x0000e200ff047b82 */ /* 0x000e240000000a00 */
[----:B0-----:R-:W-:-:S05]  /*0240*/  IMAD.WIDE R2, R3, 0x4, R4 ;  /* 0x0000000403027825 */ /* 0x001fca00078e0204 */
[----:B------:R-:W-:Y:S01]  /*0250*/  STG.E desc[UR4][R2.64], R7 ;  /* 0x0000000702007986 */ /* 0x000fe2000c101904 */
[----:B------:R-:W-:Y:S05]  /*0260*/  EXIT ;  /* 0x000000000000794d */ /* 0x000fea0003800000 */
        .weak           $__internal_3_$__cuda_sm20_rcp_rn_f32_slowpath
        .type           $__internal_3_$__cuda_sm20_rcp_rn_f32_slowpath,@function
        .size           $__internal_3_$__cuda_sm20_rcp_rn_f32_slowpath,(.L_x_48 - $__internal_3_$__cuda_sm20_rcp_rn_f32_slowpath)
$__internal_3_$__cuda_sm20_rcp_rn_f32_slowpath:
        /* <DEDUP_REMOVED lines=15> */
.L_x_30:
[----:B------:R-:W-:-:S05]  /*0360*/  VIADD R5, R2, 0xffffff03 ;  /* 0xffffff0302057836 */ /* 0x000fca0000000000 */
        /* <DEDUP_REMOVED lines=32> */
.L_x_32:
[----:B------:R0:W1:Y:S02]  /*0570*/  MUFU.RCP R5, R0 ;  /* 0x0000000000057308 */ /* 0x0000640000001000 */
.L_x_31:
[----:B------:R-:W-:Y:S05]  /*0580*/  BSYNC.RECONVERGENT B1 ;  /* 0x0000000000017941 */ /* 0x000fea0003800200 */
.L_x_29:
[----:B-1----:R-:W-:Y:S02]  /*0590*/  IMAD.MOV.U32 R7, RZ, RZ, R5 ;  /* 0x000000ffff077224 */ /* 0x002fe400078e0005 */
[----:B------:R-:W-:-:S04]  /*05a0*/  HFMA2 R5, -RZ, RZ, 0, 0 ;  /* 0x00000000ff057431 */ /* 0x000fc800000001ff */
[----:B0-----:R-:W-:Y:S05]  /*05b0*/  RET.REL.NODEC R4 `(_Z13VectorSigmoidPfS_i) ;  /* 0xfffffff804907950 */ /* 0x001fea0003c3ffff */
.L_x_33:
        /* <DEDUP_REMOVED lines=12> */
.L_x_48:


//--------------------- .text._Z16VectorDotProductPfS_S_ffi --------------------------
	.section	.text._Z16VectorDotProductPfS_S_ffi,"ax",@progbits
	.align	128
        .global         _Z16VectorDotProductPfS_S_ffi
        .type           _Z16VectorDotProductPfS_S_ffi,@function
        .size           _Z16VectorDotProductPfS_S_ffi,(.L_x_55 - _Z16VectorDotProductPfS_S_ffi)
        .other          _Z16VectorDotProductPfS_S_ffi,@"STO_CUDA_ENTRY STV_DEFAULT"
_Z16VectorDotProductPfS_S_ffi:
.text._Z16VectorDotProductPfS_S_ffi:
[----:B------:R-:W-:Y:S01]  /*0000*/  LDC R1, c[0x0][0x37c] ;  /* 0x0000df00ff017b82 */ /* 0x000fe20000000800 */
[----:B------:R-:W0:Y:S01]  /*0010*/  S2R R7, SR_CTAID.X ;  /* 0x0000000000077919 */ /* 0x000e220000002500 */
[----:B------:R-:W0:Y:S01]  /*0020*/  LDCU UR4, c[0x0][0x360] ;  /* 0x00006c00ff0477ac */ /* 0x000e220008000800 */
[----:B------:R-:W-:Y:S01]  /*0030*/  BSSY.RECONVERGENT B0, `(.L_x_34) ;  /* 0x0000017000007945 */ /* 0x000fe20003800200 */
[----:B------:R-:W0:Y:S01]  /*0040*/  S2R R0, SR_TID.X ;  /* 0x0000000000007919 */ /* 0x000e220000002100 */
[----:B------:R-:W1:Y:S01]  /*0050*/  LDCU UR9, c[0x0][0x3a0] ;  /* 0x00007400ff0977ac */ /* 0x000e620008000800 */
[----:B------:R-:W2:Y:S01]  /*0060*/  LDCU.64 UR10, c[0x0][0x358] ;  /* 0x00006b00ff0a77ac */ /* 0x000ea20008000a00 */
[----:B0-----:R-:W-:Y:S01]  /*0070*/  IMAD R7, R7, UR4, R0 ;  /* 0x0000000407077c24 */ /* 0x001fe2000f8e0200 */
[----:B------:R-:W-:-:S04]  /*0080*/  ISETP.NE.AND P1, PT, R0, RZ, PT ;  /* 0x000000ff0000720c */ /* 0x000fc80003f25270 */
[----:B-1----:R-:W-:-:S13]  /*0090*/  ISETP.GE.AND P0, PT, R7, UR9, PT ;  /* 0x0000000907007c0c */ /* 0x002fda000bf06270 */
[----:B--2---:R-:W-:Y:S05]  /*00a0*/  @P0 BRA `(.L_x_35) ;  /* 0x00000000003c0947 */ /* 0x004fea0003800000 */
[----:B------:R-:W0:Y:S01]  /*00b0*/  LDC.64 R2, c[0x0][0x380] ;  /* 0x0000e000ff027b82 */ /* 0x000e220000000a00 */
[----:B------:R-:W1:Y:S07]  /*00c0*/  LDCU.64 UR6, c[0x0][0x398] ;  /* 0x00007300ff0677ac */ /* 0x000e6e0008000a00 */
[----:B------:R-:W2:Y:S01]  /*00d0*/  LDC.64 R4, c[0x0][0x388] ;  /* 0x0000e200ff047b82 */ /* 0x000ea20000000a00 */
[----:B0-----:R-:W-:-:S06]  /*00e0*/  IMAD.WIDE R2, R7, 0x4, R2 ;  /* 0x0000000407027825 */ /* 0x001fcc00078e0202 */
[----:B------:R-:W1:Y:S01]  /*00f0*/  LDG.E R2, desc[UR10][R2.64] ;  /* 0x0000000a02027981 */ /* 0x000e62000c1e1900 */
[----:B--2---:R-:W-:-:S06]  /*0100*/  IMAD.WIDE R4, R7, 0x4, R4 ;  /* 0x0000000407047825 */ /* 0x004fcc00078e0204 */
[----:B------:R-:W2:Y:S01]  /*0110*/  LDG.E R5, desc[UR10][R4.64] ;  /* 0x0000000a04057981 */ /* 0x000ea2000c1e1900 */
[----:B------:R-:W0:Y:S01]  /*0120*/  S2UR UR5, SR_CgaCtaId ;  /* 0x00000000000579c3 */ /* 0x000e220000008800 */
[----:B------:R-:W-:Y:S02]  /*0130*/  UMOV UR4, 0x400 ;  /* 0x0000040000047882 */ /* 0x000fe40000000000 */
[----:B0-----:R-:W-:-:S06]  /*0140*/  ULEA UR4, UR5, UR4, 0x18 ;  /* 0x0000000405047291 */ /* 0x001fcc000f8ec0ff */
[----:B------:R-:W-:Y:S01]  /*0150*/  LEA R7, R7, UR4, 0x2 ;  /* 0x0000000407077c11 */ /* 0x000fe2000f8e10ff */
[----:B-1----:R-:W-:-:S04]  /*0160*/  FMUL R0, R2, UR6 ;  /* 0x0000000602007c20 */ /* 0x002fc80008400000 */
[----:B------:R-:W-:-:S04]  /*0170*/  FMUL R0, R0, UR7 ;  /* 0x0000000700007c20 */ /* 0x000fc80008400000 */
[----:B--2---:R-:W-:-:S05]  /*0180*/  FMUL R0, R0, R5 ;  /* 0x0000000500007220 */ /* 0x004fca0000400000 */
[----:B------:R0:W-:Y:S02]  /*0190*/  STS [R7], R0 ;  /* 0x0000000007007388 */ /* 0x0001e40000000800 */
.L_x_35:
[----:B------:R-:W-:Y:S05]  /*01a0*/  BSYNC.RECONVERGENT B0 ;  /* 0x0000000000007941 */ /* 0x000fea0003800200 */
.L_x_34:
[----:B------:R-:W-:Y:S06]  /*01b0*/  BAR.SYNC.DEFER_BLOCKING 0x0 ;  /* 0x0000000000007b1d */ /* 0x000fec0000010000 */
[----:B------:R-:W-:Y:S05]  /*01c0*/  @P1 EXIT ;  /* 0x000000000000194d */ /* 0x000fea0003800000 */
[----:B------:R-:W-:Y:S01]  /*01d0*/  UISETP.GE.AND UP0, UPT, UR9, 0x1, UPT ;  /* 0x000000010900788c */ /* 0x000fe2000bf06270 */
[----:B------:R-:W-:-:S08]  /*01e0*/  HFMA2 R19, -RZ, RZ, 0, 0 ;  /* 0x00000000ff137431 */ /* 0x000fd000000001ff */
[----:B------:R-:W-:Y:S05]  /*01f0*/  BRA.U !UP0, `(.L_x_36) ;  /* 0x0000000508507547 */ /* 0x000fea000b800000 */
[----:B------:R-:W-:Y:S01]  /*0200*/  UISETP.GE.U32.AND UP1, UPT, UR9, 0x10, UPT ;  /* 0x000000100900788c */ /* 0x000fe2000bf26070 */
[----:B------:R-:W-:Y:S01]  /*0210*/  MOV R19, RZ ;  /* 0x000000ff00137202 */ /* 0x000fe20000000f00 */
[----:B------:R-:W-:Y:S01]  /*0220*/  ULOP3.LUT UR7, UR9, 0xf, URZ, 0xc0, !UPT ;  /* 0x0000000f09077892 */ /* 0x000fe2000f8ec0ff */
[----:B------:R-:W-:-:S03]  /*0230*/  UMOV UR4, URZ ;  /* 0x000000ff00047c82 */ /* 0x000fc60008000000 */
[----:B------:R-:W-:-:S03]  /*0240*/  UISETP.NE.AND UP0, UPT, UR7, URZ, UPT ;  /* 0x000000ff0700728c */ /* 0x000fc6000bf05270 */
[----:B------:R-:W-:Y:S08]  /*0250*/  BRA.U !UP1, `(.L_x_37) ;  /* 0x00000001097c7547 */ /* 0x000ff0000b800000 */
[----:B------:R-:W1:Y:S01]  /*0260*/  S2UR UR6, SR_CgaCtaId ;  /* 0x00000000000679c3 */ /* 0x000e620000008800 */
[----:B------:R-:W-:Y:S01]  /*0270*/  UMOV UR5, 0x400 ;  /* 0x0000040000057882 */ /* 0x000fe20000000000 */
[----:B------:R-:W-:Y:S01]  /*0280*/  ULOP3.LUT UR4, UR9, 0x7ffffff0, URZ, 0xc0, !UPT ;  /* 0x7ffffff009047892 */ /* 0x000fe2000f8ec0ff */
[----:B------:R-:W-:Y:S01]  /*0290*/  MOV R19, RZ ;  /* 0x000000ff00137202 */ /* 0x000fe20000000f00 */
[----:B-1----:R-:W-:Y:S02]  /*02a0*/  ULEA UR5, UR6, UR5, 0x18 ;  /* 0x0000000506057291 */ /* 0x002fe4000f8ec0ff */
[----:B------:R-:W-:Y:S02]  /*02b0*/  UIADD3 UR6, UPT, UPT, -UR4, URZ, URZ ;  /* 0x000000ff04067290 */ /* 0x000fe4000fffe1ff */
[----:B------:R-:W-:-:S12]  /*02c0*/  UIADD3 UR5, UPT, UPT, UR5, 0x20, URZ ;  /* 0x0000002005057890 */ /* 0x000fd8000fffe0ff */
.L_x_38:
[----:B------:R-:W1:Y:S01]  /*02d0*/  LDS.128 R12, [UR5+-0x20] ;  /* 0xffffe005ff0c7984 */ /* 0x000e620008000c00 */
[----:B------:R-:W-:-:S03]  /*02e0*/  UIADD3 UR6, UPT, UPT, UR6, 0x10, URZ ;  /* 0x0000001006067890 */ /* 0x000fc6000fffe0ff */
[----:B------:R-:W2:Y:S01]  /*02f0*/  LDS.128 R8, [UR5+-0x10] ;  /* 0xfffff005ff087984 */ /* 0x000ea20008000c00 */
[----:B------:R-:W-:-:S03]  /*0300*/  UISETP.NE.AND UP1, UPT, UR6, URZ, UPT ;  /* 0x000000ff0600728c */ /* 0x000fc6000bf25270 */
[----:B0-----:R-:W0:Y:S01]  /*0310*/  LDS.128 R4, [UR5] ;  /* 0x00000005ff047984 */ /* 0x001e220008000c00 */
[----:B-1----:R-:W-:-:S03]  /*0320*/  FADD R12, R12, R19 ;  /* 0x000000130c0c7221 */ /* 0x002fc60000000000 */
[----:B------:R-:W1:Y:S01]  /*0330*/  LDS.128 R16, [UR5+0x10] ;  /* 0x00001005ff107984 */ /* 0x000e620008000c00 */
[----:B------:R-:W-:Y:S01]  /*0340*/  UIADD3 UR5, UPT, UPT, UR5, 0x40, URZ ;  /* 0x0000004005057890 */ /* 0x000fe2000fffe0ff */
[----:B------:R-:W-:-:S04]  /*0350*/  FADD R13, R13, R12 ;  /* 0x0000000c0d0d7221 */ /* 0x000fc80000000000 */
[----:B------:R-:W-:-:S04]  /*0360*/  FADD R14, R14, R13 ;  /* 0x0000000d0e0e7221 */ /* 0x000fc80000000000 */
[----:B------:R-:W-:-:S04]  /*0370*/  FADD R15, R15, R14 ;  /* 0x0000000e0f0f7221 */ /* 0x000fc80000000000 */
[----:B--2---:R-:W-:-:S04]  /*0380*/  FADD R8, R15, R8 ;  /* 0x000000080f087221 */ /* 0x004fc80000000000 */
[----:B------:R-:W-:-:S04]  /*0390*/  FADD R9, R9, R8 ;  /* 0x0000000809097221 */ /* 0x000fc80000000000 */
[----:B------:R-:W-:-:S04]  /*03a0*/  FADD R10, R10, R9 ;  /* 0x000000090a0a7221 */ /* 0x000fc80000000000 */
[----:B------:R-:W-:-:S04]  /*03b0*/  FADD R11, R11, R10 ;  /* 0x0000000a0b0b7221 */ /* 0x000fc80000000000 */
[----:B0-----:R-:W-:-:S04]  /*03c0*/  FADD R4, R11, R4 ;  /* 0x000000040b047221 */ /* 0x001fc80000000000 */
[----:B------:R-:W-:-:S04]  /*03d0*/  FADD R5, R5, R4 ;  /* 0x0000000405057221 */ /* 0x000fc80000000000 */
[----:B------:R-:W-:-:S04]  /*03e0*/  FADD R6, R6, R5 ;  /* 0x0000000506067221 */ /* 0x000fc80000000000 */
[----:B------:R-:W-:-:S04]  /*03f0*/  FADD R7, R7, R6 ;  /* 0x0000000607077221 */ /* 0x000fc80000000000 */
[----:B-1----:R-:W-:-:S04]  /*0400*/  FADD R16, R7, R16 ;  /* 0x0000001007107221 */ /* 0x002fc80000000000 */
[----:B------:R-:W-:-:S04]  /*0410*/  FADD R17, R17, R16 ;  /* 0x0000001011117221 */ /* 0x000fc80000000000 */
[----:B------:R-:W-:-:S04]  /*0420*/  FADD R18, R18, R17 ;  /* 0x0000001112127221 */ /* 0x000fc80000000000 */
[----:B------:R-:W-:Y:S01]  /*0430*/  FADD R19, R19, R18 ;  /* 0x0000001213137221 */ /* 0x000fe20000000000 */
[----:B------:R-:W-:Y:S06]  /*0440*/  BRA.U UP1, `(.L_x_38) ;  /* 0xfffffffd01a07547 */ /* 0x000fec000b83ffff */
.L_x_37:
[----:B------:R-:W-:Y:S05]  /*0450*/  BRA.U !UP0, `(.L_x_36) ;  /* 0x0000000108b87547 */ /* 0x000fea000b800000 */
[----:B------:R-:W-:Y:S02]  /*0460*/  UISETP.GE.U32.AND UP0, UPT, UR7, 0x8, UPT ;  /* 0x000000080700788c */ /* 0x000fe4000bf06070 */
[----:B------:R-:W-:-:S04]  /*0470*/  ULOP3.LUT UR8, UR9, 0x7, URZ, 0xc0, !UPT ;  /* 0x0000000709087892 */ /* 0x000fc8000f8ec0ff */
[----:B------:R-:W-:-:S03]  /*0480*/  UISETP.NE.AND UP1, UPT, UR8, URZ, UPT ;  /* 0x000000ff0800728c */ /* 0x000fc6000bf25270 */
[----:B------:R-:W-:Y:S08]  /*0490*/  BRA.U !UP0, `(.L_x_39) ;  /* 0x00000001083c7547 */ /* 0x000ff0000b800000 */
[----:B------:R-:W1:Y:S01]  /*04a0*/  S2UR UR6, SR_CgaCtaId ;  /* 0x00000000000679c3 */ /* 0x000e620000008800 */
[----:B------:R-:W-:Y:S02]  /*04b0*/  UMOV UR5, 0x400 ;  /* 0x0000040000057882 */ /* 0x000fe40000000000 */
[----:B-1----:R-:W-:-:S04]  /*04c0*/  ULEA UR5, UR6, UR5, 0x18 ;  /* 0x0000000506057291 */ /* 0x002fc8000f8ec0ff */
[----:B------:R-:W-:Y:S02]  /*04d0*/  ULEA UR5, UR4, UR5, 0x2 ;  /* 0x0000000504057291 */ /* 0x000fe4000f8e10ff */
[----:B------:R-:W-:-:S07]  /*04e0*/  UIADD3 UR4, UPT, UPT, UR4, 0x8, URZ ;  /* 0x0000000804047890 */ /* 0x000fce000fffe0ff */
[----:B------:R-:W1:Y:S04]  /*04f0*/  LDS.128 R8, [UR5] ;  /* 0x00000005ff087984 */ /* 0x000e680008000c00 */
[----:B0-----:R-:W0:Y:S01]  /*0500*/  LDS.128 R4, [UR5+0x10] ;  /* 0x00001005ff047984 */ /* 0x001e220008000c00 */
[----:B-1----:R-:W-:-:S04]  /*0510*/  FADD R8, R19, R8 ;  /* 0x0000000813087221 */ /* 0x002fc80000000000 */
[----:B------:R-:W-:-:S04]  /*0520*/  FADD R9, R8, R9 ;  /* 0x0000000908097221 */ /* 0x000fc80000000000 */
[----:B------:R-:W-:-:S04]  /*0530*/  FADD R10, R9, R10 ;  /* 0x0000000a090a7221 */ /* 0x000fc80000000000 */
[----:B------:R-:W-:-:S04]  /*0540*/  FADD R11, R10, R11 ;  /* 0x0000000b0a0b7221 */ /* 0x000fc80000000000 */
[----:B0-----:R-:W-:-:S04]  /*0550*/  FADD R4, R11, R4 ;  /* 0x000000040b047221 */ /* 0x001fc80000000000 */
[----:B------:R-:W-:-:S04]  /*0560*/  FADD R5, R4, R5 ;  /* 0x0000000504057221 */ /* 0x000fc80000000000 */
[----:B------:R-:W-:-:S04]  /*0570*/  FADD R6, R5, R6 ;  /* 0x0000000605067221 */ /* 0x000fc80000000000 */
[----:B------:R-:W-:-:S07]  /*0580*/  FADD R19, R6, R7 ;  /* 0x0000000706137221 */ /* 0x000fce0000000000 */
.L_x_39:
        /* <DEDUP_REMOVED lines=10> */
[----:B0-----:R-:W0:Y:S02]  /*0630*/  LDS.128 R4, [UR6] ;  /* 0x00000006ff047984 */ /* 0x001e240008000c00 */
[----:B0-----:R-:W-:-:S04]  /*0640*/  FADD R4, R19, R4 ;  /* 0x0000000413047221 */ /* 0x001fc80000000000 */
[----:B------:R-:W-:-:S04]  /*0650*/  FADD R5, R4, R5 ;  /* 0x0000000504057221 */ /* 0x000fc80000000000 */
[----:B------:R-:W-:-:S04]  /*0660*/  FADD R6, R5, R6 ;  /* 0x0000000605067221 */ /* 0x000fc80000000000 */
[----:B------:R-:W-:-:S07]  /*0670*/  FADD R19, R6, R7 ;  /* 0x0000000706137221 */ /* 0x000fce0000000000 */
.L_x_40:
[----:B------:R-:W-:Y:S05]  /*0680*/  BRA.U !UP1, `(.L_x_36) ;  /* 0x00000001092c7547 */ /* 0x000fea000b800000 */
[----:B------:R-:W1:Y:S01]  /*0690*/  S2UR UR7, SR_CgaCtaId ;  /* 0x00000000000779c3 */ /* 0x000e620000008800 */
[----:B------:R-:W-:Y:S01]  /*06a0*/  UMOV UR6, 0x400 ;  /* 0x0000040000067882 */ /* 0x000fe20000000000 */
[----:B------:R-:W-:Y:S02]  /*06b0*/  UIADD3 UR5, UPT, UPT, -UR5, URZ, URZ ;  /* 0x000000ff05057290 */ /* 0x000fe4000fffe1ff */
[----:B-1----:R-:W-:-:S04]  /*06c0*/  ULEA UR6, UR7, UR6, 0x18 ;  /* 0x0000000607067291 */ /* 0x002fc8000f8ec0ff */
[----:B------:R-:W-:-:S12]  /*06d0*/  ULEA UR4, UR4, UR6, 0x2 ;  /* 0x0000000604047291 */ /* 0x000fd8000f8e10ff */
.L_x_41:
[----:B0-----:R-:W0:Y:S01]  /*06e0*/  LDS R0, [UR4] ;  /* 0x00000004ff007984 */ /* 0x001e220008000800 */
[----:B------:R-:W-:Y:S02]  /*06f0*/  UIADD3 UR5, UPT, UPT, UR5, 0x1, URZ ;  /* 0x0000000105057890 */ /* 0x000fe4000fffe0ff */
[----:B------:R-:W-:Y:S02]  /*0700*/  UIADD3 UR4, UPT, UPT, UR4, 0x4, URZ ;  /* 0x0000000404047890 */ /* 0x000fe4000fffe0ff */
[----:B------:R-:W-:Y:S01]  /*0710*/  UISETP.NE.AND UP0, UPT, UR5, URZ, UPT ;  /* 0x000000ff0500728c */ /* 0x000fe2000bf05270 */
[----:B0-----:R-:W-:-:S08]  /*0720*/  FADD R19, R0, R19 ;  /* 0x0000001300137221 */ /* 0x001fd00000000000 */
[----:B------:R-:W-:Y:S05]  /*0730*/  BRA.U UP0, `(.L_x_41) ;  /* 0xfffffffd00e87547 */ /* 0x000fea000b83ffff */
.L_x_36:
[----:B------:R-:W1:Y:S02]  /*0740*/  LDC.64 R2, c[0x0][0x390] ;  /* 0x0000e400ff027b82 */ /* 0x000e640000000a00 */
[----:B-1----:R-:W-:Y:S01]  /*0750*/  STG.E desc[UR10][R2.64], R19 ;  /* 0x0000001302007986 */ /* 0x002fe2000c10190a */
[----:B------:R-:W-:Y:S05]  /*0760*/  EXIT ;  /* 0x000000000000794d */ /* 0x000fea0003800000 */
.L_x_42:
        /* <DEDUP_REMOVED lines=9> */
.L_x_55:


//--------------------- .text._Z20VectorHadamardKernelPfS_S_ffi --------------------------
	.section	.text._Z20VectorHadamardKernelPfS_S_ffi,"ax",@progbits
	.align	128
        .global         _Z20VectorHadamardKernelPfS_S_ffi
        .type           _Z20VectorHadamardKernelPfS_S_ffi,@function
        .size           _Z20VectorHadamardKernelPfS_S_ffi,(.L_x_56 - _Z20VectorHadamardKernelPfS_S_ffi)
        .other          _Z20VectorHadamardKernelPfS_S_ffi,@"STO_CUDA_ENTRY STV_DEFAULT"
_Z20VectorHadamardKernelPfS_S_ffi:
.text._Z20VectorHadamardKernelPfS_S_ffi:
        /* <DEDUP_REMOVED lines=23> */
.L_x_43:
        /* <DEDUP_REMOVED lines=9> */
.L_x_56:


//--------------------- .text._Z20VectorAdditionKernelPfS_S_ffi --------------------------
	.section	.text._Z20VectorAdditionKernelPfS_S_ffi,"ax",@progbits
	.align	128
        .global         _Z20VectorAdditionKernelPfS_S_ffi
        .type           _Z20VectorAdditionKernelPfS_S_ffi,@function
        .size           _Z20VectorAdditionKernelPfS_S_ffi,(.L_x_57 - _Z20VectorAdditionKernelPfS_S_ffi)
        .other          _Z20VectorAdditionKernelPfS_S_ffi,@"STO_CUDA_ENTRY STV_DEFAULT"
_Z20VectorAdditionKernelPfS_S_ffi:
.text._Z20VectorAdditionKernelPfS_S_ffi:
        /* <DEDUP_REMOVED lines=22> */
.L_x_44:
        /* <DEDUP_REMOVED lines=10> */
.L_x_57:


//--------------------- .nv.shared._Z23MatrixSigmoidDerivativePfS_ii --------------------------
	.section	.nv.shared._Z23MatrixSigmoidDerivativePfS_ii,"aw",@nobits
	.sectionflags	@""
	.align	16
	.zero		1024


//--------------------- .nv.shared.reserved.0     --------------------------
	.section	.nv.shared.reserved.0,"aw",@nobits
	.weak		__nv_reservedSMEM_offset_0_alias
	.size		__nv_reservedSMEM_offset_0_alias, 0, 64
	.other		__nv_reservedSMEM_offset_0_alias,@"STO_CUDA_RESERVED_SHARED STV_DEFAULT"
__nv_reservedSMEM_offset_0_alias:
	.zero		0
	.zero		64


//--------------------- .nv.shared._Z13MatrixSigmoidPfS_ii --------------------------
	.section	.nv.shared._Z13MatrixSigmoidPfS_ii,"aw",@nobits
	.sectionflags	@""
	.align	16
	.zero		1024


//--------------------- .nv.shared._Z20MatrixHadamardKernelPfS_S_ffii --------------------------
	.section	.nv.shared._Z20MatrixHadamardKernelPfS_S_ffii,"aw",@nobits
	.sectionflags	@""
	.align	16
	.zero		1024


//--------------------- .nv.shared._Z15MatrixAddKernelPfS_S_ffii --------------------------
	.section	.nv.shared._Z15MatrixAddKernelPfS_S_ffii,"aw",@nobits
	.sectionflags	@""
	.align	16
	.zero		1024


//--------------------- .nv.shared._Z23VectorSigmoidDerivativePfS_i --------------------------
	.section	.nv.shared._Z23VectorSigmoidDerivativePfS_i,"aw",@nobits
	.sectionflags	@""
	.align	16
	.zero		1024


//--------------------- .nv.shared._Z13VectorSigmoidPfS_i --------------------------
	.section	.nv.shared._Z13VectorSigmoidPfS_i,"aw",@nobits
	.sectionflags	@""
	.align	16
	.zero		1024


//--------------------- .nv.shared._Z16VectorDotProductPfS_S_ffi --------------------------
	.section	.nv.shared._Z16VectorDotProductPfS_S_ffi,"aw",@nobits
	.sectionflags	@""
	.align	16
	.zero		1024


//--------------------- .nv.shared._Z20VectorHadamardKernelPfS_S_ffi --------------------------
	.section	.nv.shared._Z20VectorHadamardKernelPfS_S_ffi,"aw",@nobits
	.sectionflags	@""
	.align	16
	.zero		1024


//--------------------- .nv.shared._Z20VectorAdditionKernelPfS_S_ffi --------------------------
	.section	.nv.shared._Z20VectorAdditionKernelPfS_S_ffi,"aw",@nobits
	.sectionflags	@""
	.align	16
	.zero		1024


//--------------------- .nv.constant0._Z23MatrixSigmoidDerivativePfS_ii --------------------------
	.section	.nv.constant0._Z23MatrixSigmoidDerivativePfS_ii,"a",@progbits
	.sectionflags	@""
	.align	4
.nv.constant0._Z23MatrixSigmoidDerivativePfS_ii:
	.zero		920


//--------------------- .nv.constant0._Z13MatrixSigmoidPfS_ii --------------------------
	.section	.nv.constant0._Z13MatrixSigmoidPfS_ii,"a",@progbits
	.sectionflags	@""
	.align	4
.nv.constant0._Z13MatrixSigmoidPfS_ii:
	.zero		920


//--------------------- .nv.constant0._Z20MatrixHadamardKernelPfS_S_ffii --------------------------
	.section	.nv.constant0._Z20MatrixHadamardKernelPfS_S_ffii,"a",@progbits
	.sectionflags	@""
	.align	4
.nv.constant0._Z20MatrixHadamardKernelPfS_S_ffii:
	.zero		936


//--------------------- .nv.constant0._Z15MatrixAddKernelPfS_S_ffii --------------------------
	.section	.nv.constant0._Z15MatrixAddKernelPfS_S_ffii,"a",@progbits
	.sectionflags	@""
	.align	4
.nv.constant0._Z15MatrixAddKernelPfS_S_ffii:
	.zero		936


//--------------------- .nv.constant0._Z23VectorSigmoidDerivativePfS_i --------------------------
	.section	.nv.constant0._Z23VectorSigmoidDerivativePfS_i,"a",@progbits
	.sectionflags	@""
	.align	4
.nv.constant0._Z23VectorSigmoidDerivativePfS_i:
	.zero		916


//--------------------- .nv.constant0._Z13VectorSigmoidPfS_i --------------------------
	.section	.nv.constant0._Z13VectorSigmoidPfS_i,"a",@progbits
	.sectionflags	@""
	.align	4
.nv.constant0._Z13VectorSigmoidPfS_i:
	.zero		916


//--------------------- .nv.constant0._Z16VectorDotProductPfS_S_ffi --------------------------
	.section	.nv.constant0._Z16VectorDotProductPfS_S_ffi,"a",@progbits
	.sectionflags	@""
	.align	4
.nv.constant0._Z16VectorDotProductPfS_S_ffi:
	.zero		932


//--------------------- .nv.constant0._Z20VectorHadamardKernelPfS_S_ffi --------------------------
	.section	.nv.constant0._Z20VectorHadamardKernelPfS_S_ffi,"a",@progbits
	.sectionflags	@""
	.align	4
.nv.constant0._Z20VectorHadamardKernelPfS_S_ffi:
	.zero		932


//--------------------- .nv.constant0._Z20VectorAdditionKernelPfS_S_ffi --------------------------
	.section	.nv.constant0._Z20VectorAdditionKernelPfS_S_ffi,"a",@progbits
	.sectionflags	@""
	.align	4
.nv.constant0._Z20VectorAdditionKernelPfS_S_ffi:
	.zero		932


//--------------------- SYMBOLS --------------------------

	.type		.nv.reservedSmem.offset0,@object
	.size		.nv.reservedSmem.offset0,0x4
	.type		.nv.reservedSmem.cap,@object
	.size		.nv.reservedSmem.cap,0x4
